//
// Generated by NVIDIA NVVM Compiler
//
// Compiler Build ID: CL-36424714
// Cuda compilation tools, release 13.0, V13.0.88
// Based on NVVM 20.0.0
//

.version 9.0
.target sm_100
.address_size 64

	// .globl	_Z16tiling_reg_blockPfS_S_iii
// _ZZ16tiling_reg_blockPfS_S_iiiE6tile_a has been demoted
// _ZZ16tiling_reg_blockPfS_S_iiiE6tile_b has been demoted

.visible .entry _Z16tiling_reg_blockPfS_S_iii(
	.param .u64 .ptr .align 1 _Z16tiling_reg_blockPfS_S_iii_param_0,
	.param .u64 .ptr .align 1 _Z16tiling_reg_blockPfS_S_iii_param_1,
	.param .u64 .ptr .align 1 _Z16tiling_reg_blockPfS_S_iii_param_2,
	.param .u32 _Z16tiling_reg_blockPfS_S_iii_param_3,
	.param .u32 _Z16tiling_reg_blockPfS_S_iii_param_4,
	.param .u32 _Z16tiling_reg_blockPfS_S_iii_param_5
)
{
	.reg .pred 	%p<148>;
	.reg .b32 	%r<146>;
	.reg .b32 	%f<185>;
	.reg .b64 	%rd<82>;
	// demoted variable
	.shared .align 4 .b8 _ZZ16tiling_reg_blockPfS_S_iiiE6tile_a[4096];
	// demoted variable
	.shared .align 4 .b8 _ZZ16tiling_reg_blockPfS_S_iiiE6tile_b[4096];
	ld.param.u64 	%rd19, [_Z16tiling_reg_blockPfS_S_iii_param_0];
	ld.param.u64 	%rd20, [_Z16tiling_reg_blockPfS_S_iii_param_1];
	ld.param.u64 	%rd21, [_Z16tiling_reg_blockPfS_S_iii_param_2];
	ld.param.u32 	%r46, [_Z16tiling_reg_blockPfS_S_iii_param_3];
	ld.param.u32 	%r47, [_Z16tiling_reg_blockPfS_S_iii_param_4];
	ld.param.u32 	%r48, [_Z16tiling_reg_blockPfS_S_iii_param_5];
	cvta.to.global.u64 	%rd1, %rd19;
	cvta.to.global.u64 	%rd2, %rd20;
	cvta.to.global.u64 	%rd3, %rd21;
	mov.u32 	%r49, %ctaid.y;
	shl.b32 	%r50, %r49, 5;
	mov.u32 	%r51, %tid.y;
	shl.b32 	%r1, %r51, 2;
	add.s32 	%r2, %r50, %r1;
	mov.u32 	%r52, %ctaid.x;
	shl.b32 	%r53, %r52, 5;
	mov.u32 	%r54, %tid.x;
	shl.b32 	%r3, %r54, 2;
	add.s32 	%r4, %r53, %r3;
	setp.lt.s32 	%p1, %r48, 1;
	mov.f32 	%f135, 0f00000000;
	mov.f32 	%f136, %f135;
	mov.f32 	%f137, %f135;
	mov.f32 	%f138, %f135;
	mov.f32 	%f139, %f135;
	mov.f32 	%f140, %f135;
	mov.f32 	%f141, %f135;
	mov.f32 	%f142, %f135;
	mov.f32 	%f143, %f135;
	mov.f32 	%f144, %f135;
	mov.f32 	%f145, %f135;
	mov.f32 	%f146, %f135;
	mov.f32 	%f147, %f135;
	mov.f32 	%f148, %f135;
	mov.f32 	%f149, %f135;
	mov.f32 	%f150, %f135;
	@%p1 bra 	$L__BB0_99;
	shl.b32 	%r56, %r1, 7;
	mov.u32 	%r57, _ZZ16tiling_reg_blockPfS_S_iiiE6tile_a;
	add.s32 	%r58, %r57, %r56;
	mul.lo.s32 	%r5, %r2, %r48;
	shl.b32 	%r59, %r3, 2;
	add.s32 	%r6, %r58, %r59;
	add.s32 	%r7, %r5, %r48;
	add.s32 	%r8, %r7, %r48;
	add.s32 	%r9, %r8, %r48;
	mov.u32 	%r60, _ZZ16tiling_reg_blockPfS_S_iiiE6tile_b;
	add.s32 	%r61, %r60, %r56;
	add.s32 	%r10, %r61, %r59;
	mov.b32 	%r142, 0;
	mov.f32 	%f135, 0f00000000;
	cvt.u64.u32 	%rd24, %r5;
	cvt.s64.s32 	%rd29, %r7;
$L__BB0_2:
	setp.lt.s32 	%p2, %r2, %r46;
	shl.b32 	%r12, %r142, 5;
	add.s32 	%r62, %r12, %r3;
	setp.lt.s32 	%p3, %r62, %r48;
	and.pred  	%p4, %p2, %p3;
	mov.f32 	%f167, 0f00000000;
	@%p4 bra 	$L__BB0_3;
	bra.uni 	$L__BB0_4;
$L__BB0_3:
	add.s32 	%r63, %r62, %r5;
	mul.wide.s32 	%rd22, %r63, 4;
	add.s64 	%rd23, %rd1, %rd22;
	ld.global.f32 	%f167, [%rd23];
$L__BB0_4:
	st.shared.f32 	[%r6], %f167;
	add.s32 	%r17, %r62, 1;
	setp.lt.s32 	%p6, %r17, %r48;
	and.pred  	%p7, %p2, %p6;
	cvt.s64.s32 	%rd4, %r62;
	add.s64 	%rd25, %rd4, %rd24;
	shl.b64 	%rd26, %rd25, 2;
	add.s64 	%rd5, %rd1, %rd26;
	@%p7 bra 	$L__BB0_6;
	mov.b32 	%r64, 0;
	st.shared.u32 	[%r6+4], %r64;
	bra.uni 	$L__BB0_7;
$L__BB0_6:
	ld.global.f32 	%f72, [%rd5+4];
	st.shared.f32 	[%r6+4], %f72;
$L__BB0_7:
	add.s32 	%r18, %r62, 2;
	setp.lt.s32 	%p9, %r18, %r48;
	and.pred  	%p10, %p2, %p9;
	@%p10 bra 	$L__BB0_9;
	mov.b32 	%r65, 0;
	st.shared.u32 	[%r6+8], %r65;
	bra.uni 	$L__BB0_10;
$L__BB0_9:
	ld.global.f32 	%f73, [%rd5+8];
	st.shared.f32 	[%r6+8], %f73;
$L__BB0_10:
	add.s32 	%r19, %r62, 3;
	setp.lt.s32 	%p12, %r19, %r48;
	and.pred  	%p13, %p2, %p12;
	@%p13 bra 	$L__BB0_12;
	mov.b32 	%r66, 0;
	st.shared.u32 	[%r6+12], %r66;
	bra.uni 	$L__BB0_13;
$L__BB0_12:
	ld.global.f32 	%f74, [%rd5+12];
	st.shared.f32 	[%r6+12], %f74;
$L__BB0_13:
	add.s32 	%r67, %r2, 1;
	setp.lt.s32 	%p15, %r67, %r46;
	and.pred  	%p16, %p15, %p3;
	@%p16 bra 	$L__BB0_15;
	mov.b32 	%r68, 0;
	st.shared.u32 	[%r6+128], %r68;
	bra.uni 	$L__BB0_16;
$L__BB0_15:
	add.s32 	%r69, %r62, %r7;
	mul.wide.s32 	%rd27, %r69, 4;
	add.s64 	%rd28, %rd1, %rd27;
	ld.global.f32 	%f75, [%rd28];
	st.shared.f32 	[%r6+128], %f75;
$L__BB0_16:
	add.s32 	%r70, %r2, 1;
	setp.lt.s32 	%p18, %r70, %r46;
	and.pred  	%p19, %p18, %p6;
	add.s64 	%rd30, %rd4, %rd29;
	shl.b64 	%rd31, %rd30, 2;
	add.s64 	%rd6, %rd1, %rd31;
	@%p19 bra 	$L__BB0_18;
	mov.b32 	%r71, 0;
	st.shared.u32 	[%r6+132], %r71;
	bra.uni 	$L__BB0_19;
$L__BB0_18:
	ld.global.f32 	%f76, [%rd6+4];
	st.shared.f32 	[%r6+132], %f76;
$L__BB0_19:
	add.s32 	%r72, %r2, 1;
	setp.lt.s32 	%p21, %r72, %r46;
	and.pred  	%p22, %p21, %p9;
	@%p22 bra 	$L__BB0_21;
	mov.b32 	%r73, 0;
	st.shared.u32 	[%r6+136], %r73;
	bra.uni 	$L__BB0_22;
$L__BB0_21:
	ld.global.f32 	%f77, [%rd6+8];
	st.shared.f32 	[%r6+136], %f77;
$L__BB0_22:
	add.s32 	%r74, %r2, 1;
	setp.lt.s32 	%p24, %r74, %r46;
	and.pred  	%p25, %p24, %p12;
	@%p25 bra 	$L__BB0_24;
	mov.b32 	%r75, 0;
	st.shared.u32 	[%r6+140], %r75;
	bra.uni 	$L__BB0_25;
$L__BB0_24:
	ld.global.f32 	%f78, [%rd6+12];
	st.shared.f32 	[%r6+140], %f78;
$L__BB0_25:
	setp.lt.s32 	%p26, %r62, %r48;
	add.s32 	%r76, %r2, 2;
	setp.lt.s32 	%p27, %r76, %r46;
	and.pred  	%p28, %p27, %p26;
	@%p28 bra 	$L__BB0_27;
	mov.b32 	%r77, 0;
	st.shared.u32 	[%r6+256], %r77;
	bra.uni 	$L__BB0_28;
$L__BB0_27:
	add.s32 	%r78, %r62, %r8;
	mul.wide.s32 	%rd32, %r78, 4;
	add.s64 	%rd33, %rd1, %rd32;
	ld.global.f32 	%f79, [%rd33];
	st.shared.f32 	[%r6+256], %f79;
$L__BB0_28:
	setp.lt.s32 	%p29, %r17, %r48;
	add.s32 	%r79, %r2, 2;
	setp.lt.s32 	%p30, %r79, %r46;
	and.pred  	%p31, %p30, %p29;
	cvt.s64.s32 	%rd34, %r8;
	add.s64 	%rd35, %rd4, %rd34;
	shl.b64 	%rd36, %rd35, 2;
	add.s64 	%rd7, %rd1, %rd36;
	@%p31 bra 	$L__BB0_30;
	mov.b32 	%r80, 0;
	st.shared.u32 	[%r6+260], %r80;
	bra.uni 	$L__BB0_31;
$L__BB0_30:
	ld.global.f32 	%f80, [%rd7+4];
	st.shared.f32 	[%r6+260], %f80;
$L__BB0_31:
	setp.lt.s32 	%p32, %r18, %r48;
	add.s32 	%r81, %r2, 2;
	setp.lt.s32 	%p33, %r81, %r46;
	and.pred  	%p34, %p33, %p32;
	@%p34 bra 	$L__BB0_33;
	mov.b32 	%r82, 0;
	st.shared.u32 	[%r6+264], %r82;
	bra.uni 	$L__BB0_34;
$L__BB0_33:
	ld.global.f32 	%f81, [%rd7+8];
	st.shared.f32 	[%r6+264], %f81;
$L__BB0_34:
	setp.lt.s32 	%p35, %r19, %r48;
	add.s32 	%r83, %r2, 2;
	setp.lt.s32 	%p36, %r83, %r46;
	and.pred  	%p37, %p36, %p35;
	@%p37 bra 	$L__BB0_36;
	mov.b32 	%r84, 0;
	st.shared.u32 	[%r6+268], %r84;
	bra.uni 	$L__BB0_37;
$L__BB0_36:
	ld.global.f32 	%f82, [%rd7+12];
	st.shared.f32 	[%r6+268], %f82;
$L__BB0_37:
	add.s32 	%r85, %r2, 3;
	setp.lt.s32 	%p39, %r85, %r46;
	and.pred  	%p40, %p39, %p26;
	@%p40 bra 	$L__BB0_39;
	mov.b32 	%r86, 0;
	st.shared.u32 	[%r6+384], %r86;
	bra.uni 	$L__BB0_40;
$L__BB0_39:
	add.s32 	%r87, %r62, %r9;
	mul.wide.s32 	%rd37, %r87, 4;
	add.s64 	%rd38, %rd1, %rd37;
	ld.global.f32 	%f83, [%rd38];
	st.shared.f32 	[%r6+384], %f83;
$L__BB0_40:
	add.s32 	%r88, %r2, 3;
	setp.lt.s32 	%p42, %r88, %r46;
	and.pred  	%p43, %p42, %p29;
	cvt.s64.s32 	%rd39, %r9;
	add.s64 	%rd40, %rd4, %rd39;
	shl.b64 	%rd41, %rd40, 2;
	add.s64 	%rd8, %rd1, %rd41;
	@%p43 bra 	$L__BB0_42;
	mov.b32 	%r89, 0;
	st.shared.u32 	[%r6+388], %r89;
	bra.uni 	$L__BB0_43;
$L__BB0_42:
	ld.global.f32 	%f84, [%rd8+4];
	st.shared.f32 	[%r6+388], %f84;
$L__BB0_43:
	and.pred  	%p46, %p42, %p32;
	@%p46 bra 	$L__BB0_45;
	mov.b32 	%r91, 0;
	st.shared.u32 	[%r6+392], %r91;
	bra.uni 	$L__BB0_46;
$L__BB0_45:
	ld.global.f32 	%f85, [%rd8+8];
	st.shared.f32 	[%r6+392], %f85;
$L__BB0_46:
	and.pred  	%p49, %p42, %p35;
	@%p49 bra 	$L__BB0_48;
	mov.b32 	%r93, 0;
	st.shared.u32 	[%r6+396], %r93;
	bra.uni 	$L__BB0_49;
$L__BB0_48:
	ld.global.f32 	%f86, [%rd8+12];
	st.shared.f32 	[%r6+396], %f86;
$L__BB0_49:
	setp.ge.s32 	%p50, %r4, %r47;
	add.s32 	%r20, %r12, %r1;
	setp.ge.s32 	%p51, %r20, %r48;
	mul.lo.s32 	%r21, %r20, %r47;
	mov.f32 	%f168, 0f00000000;
	or.pred  	%p52, %p51, %p50;
	@%p52 bra 	$L__BB0_51;
	add.s32 	%r94, %r4, %r21;
	mul.wide.s32 	%rd42, %r94, 4;
	add.s64 	%rd43, %rd2, %rd42;
	ld.global.f32 	%f168, [%rd43];
$L__BB0_51:
	setp.lt.s32 	%p53, %r20, %r48;
	add.s32 	%r95, %r4, 1;
	setp.lt.s32 	%p54, %r95, %r47;
	st.shared.f32 	[%r10], %f168;
	and.pred  	%p55, %p53, %p54;
	cvt.s64.s32 	%rd44, %r21;
	cvt.s64.s32 	%rd9, %r4;
	add.s64 	%rd45, %rd9, %rd44;
	shl.b64 	%rd46, %rd45, 2;
	add.s64 	%rd10, %rd2, %rd46;
	@%p55 bra 	$L__BB0_53;
	mov.b32 	%r96, 0;
	st.shared.u32 	[%r10+4], %r96;
	bra.uni 	$L__BB0_54;
$L__BB0_53:
	ld.global.f32 	%f88, [%rd10+4];
	st.shared.f32 	[%r10+4], %f88;
$L__BB0_54:
	add.s32 	%r97, %r4, 2;
	setp.lt.s32 	%p57, %r97, %r47;
	and.pred  	%p58, %p53, %p57;
	@%p58 bra 	$L__BB0_56;
	mov.b32 	%r98, 0;
	st.shared.u32 	[%r10+8], %r98;
	bra.uni 	$L__BB0_57;
$L__BB0_56:
	ld.global.f32 	%f89, [%rd10+8];
	st.shared.f32 	[%r10+8], %f89;
$L__BB0_57:
	add.s32 	%r99, %r4, 3;
	setp.lt.s32 	%p60, %r99, %r47;
	and.pred  	%p61, %p53, %p60;
	@%p61 bra 	$L__BB0_59;
	mov.b32 	%r100, 0;
	st.shared.u32 	[%r10+12], %r100;
	bra.uni 	$L__BB0_60;
$L__BB0_59:
	ld.global.f32 	%f90, [%rd10+12];
	st.shared.f32 	[%r10+12], %f90;
$L__BB0_60:
	setp.lt.s32 	%p62, %r4, %r47;
	add.s32 	%r22, %r20, 1;
	setp.lt.s32 	%p63, %r22, %r48;
	add.s32 	%r23, %r21, %r47;
	and.pred  	%p64, %p63, %p62;
	@%p64 bra 	$L__BB0_62;
	mov.b32 	%r101, 0;
	st.shared.u32 	[%r10+128], %r101;
	bra.uni 	$L__BB0_63;
$L__BB0_62:
	add.s32 	%r102, %r4, %r23;
	mul.wide.s32 	%rd47, %r102, 4;
	add.s64 	%rd48, %rd2, %rd47;
	ld.global.f32 	%f91, [%rd48];
	st.shared.f32 	[%r10+128], %f91;
$L__BB0_63:
	add.s32 	%r103, %r4, 1;
	setp.lt.s32 	%p66, %r103, %r47;
	and.pred  	%p67, %p63, %p66;
	cvt.s64.s32 	%rd49, %r23;
	add.s64 	%rd50, %rd9, %rd49;
	shl.b64 	%rd51, %rd50, 2;
	add.s64 	%rd11, %rd2, %rd51;
	@%p67 bra 	$L__BB0_65;
	mov.b32 	%r104, 0;
	st.shared.u32 	[%r10+132], %r104;
	bra.uni 	$L__BB0_66;
$L__BB0_65:
	ld.global.f32 	%f92, [%rd11+4];
	st.shared.f32 	[%r10+132], %f92;
$L__BB0_66:
	add.s32 	%r105, %r4, 2;
	setp.lt.s32 	%p69, %r105, %r47;
	and.pred  	%p70, %p63, %p69;
	@%p70 bra 	$L__BB0_68;
	mov.b32 	%r106, 0;
	st.shared.u32 	[%r10+136], %r106;
	bra.uni 	$L__BB0_69;
$L__BB0_68:
	ld.global.f32 	%f93, [%rd11+8];
	st.shared.f32 	[%r10+136], %f93;
$L__BB0_69:
	add.s32 	%r107, %r4, 3;
	setp.lt.s32 	%p72, %r107, %r47;
	and.pred  	%p73, %p63, %p72;
	@%p73 bra 	$L__BB0_71;
	mov.b32 	%r108, 0;
	st.shared.u32 	[%r10+140], %r108;
	bra.uni 	$L__BB0_72;
$L__BB0_71:
	ld.global.f32 	%f94, [%rd11+12];
	st.shared.f32 	[%r10+140], %f94;
$L__BB0_72:
	add.s32 	%r24, %r20, 2;
	setp.lt.s32 	%p75, %r24, %r48;
	add.s32 	%r25, %r23, %r47;
	and.pred  	%p76, %p75, %p62;
	@%p76 bra 	$L__BB0_74;
	mov.b32 	%r109, 0;
	st.shared.u32 	[%r10+256], %r109;
	bra.uni 	$L__BB0_75;
$L__BB0_74:
	add.s32 	%r110, %r4, %r25;
	mul.wide.s32 	%rd52, %r110, 4;
	add.s64 	%rd53, %rd2, %rd52;
	ld.global.f32 	%f95, [%rd53];
	st.shared.f32 	[%r10+256], %f95;
$L__BB0_75:
	add.s32 	%r111, %r4, 1;
	setp.lt.s32 	%p78, %r111, %r47;
	and.pred  	%p79, %p75, %p78;
	cvt.s64.s32 	%rd54, %r25;
	add.s64 	%rd55, %rd9, %rd54;
	shl.b64 	%rd56, %rd55, 2;
	add.s64 	%rd12, %rd2, %rd56;
	@%p79 bra 	$L__BB0_77;
	mov.b32 	%r112, 0;
	st.shared.u32 	[%r10+260], %r112;
	bra.uni 	$L__BB0_78;
$L__BB0_77:
	ld.global.f32 	%f96, [%rd12+4];
	st.shared.f32 	[%r10+260], %f96;
$L__BB0_78:
	add.s32 	%r113, %r4, 2;
	setp.lt.s32 	%p81, %r113, %r47;
	and.pred  	%p82, %p75, %p81;
	@%p82 bra 	$L__BB0_80;
	mov.b32 	%r114, 0;
	st.shared.u32 	[%r10+264], %r114;
	bra.uni 	$L__BB0_81;
$L__BB0_80:
	ld.global.f32 	%f97, [%rd12+8];
	st.shared.f32 	[%r10+264], %f97;
$L__BB0_81:
	add.s32 	%r115, %r4, 3;
	setp.lt.s32 	%p84, %r115, %r47;
	and.pred  	%p85, %p75, %p84;
	@%p85 bra 	$L__BB0_83;
	mov.b32 	%r116, 0;
	st.shared.u32 	[%r10+268], %r116;
	bra.uni 	$L__BB0_84;
$L__BB0_83:
	ld.global.f32 	%f98, [%rd12+12];
	st.shared.f32 	[%r10+268], %f98;
$L__BB0_84:
	add.s32 	%r26, %r20, 3;
	setp.lt.s32 	%p87, %r26, %r48;
	add.s32 	%r27, %r25, %r47;
	and.pred  	%p88, %p87, %p62;
	@%p88 bra 	$L__BB0_86;
	mov.b32 	%r117, 0;
	st.shared.u32 	[%r10+384], %r117;
	bra.uni 	$L__BB0_87;
$L__BB0_86:
	add.s32 	%r118, %r4, %r27;
	mul.wide.s32 	%rd57, %r118, 4;
	add.s64 	%rd58, %rd2, %rd57;
	ld.global.f32 	%f99, [%rd58];
	st.shared.f32 	[%r10+384], %f99;
$L__BB0_87:
	add.s32 	%r119, %r4, 1;
	setp.lt.s32 	%p90, %r119, %r47;
	and.pred  	%p91, %p87, %p90;
	cvt.s64.s32 	%rd59, %r27;
	add.s64 	%rd60, %rd9, %rd59;
	shl.b64 	%rd61, %rd60, 2;
	add.s64 	%rd13, %rd2, %rd61;
	@%p91 bra 	$L__BB0_89;
	mov.b32 	%r120, 0;
	st.shared.u32 	[%r10+388], %r120;
	bra.uni 	$L__BB0_90;
$L__BB0_89:
	ld.global.f32 	%f100, [%rd13+4];
	st.shared.f32 	[%r10+388], %f100;
$L__BB0_90:
	add.s32 	%r121, %r4, 2;
	setp.lt.s32 	%p93, %r121, %r47;
	and.pred  	%p94, %p87, %p93;
	@%p94 bra 	$L__BB0_92;
	mov.b32 	%r122, 0;
	st.shared.u32 	[%r10+392], %r122;
	bra.uni 	$L__BB0_93;
$L__BB0_92:
	ld.global.f32 	%f101, [%rd13+8];
	st.shared.f32 	[%r10+392], %f101;
$L__BB0_93:
	add.s32 	%r123, %r4, 3;
	setp.lt.s32 	%p96, %r123, %r47;
	and.pred  	%p97, %p87, %p96;
	@%p97 bra 	$L__BB0_95;
	mov.b32 	%r124, 0;
	st.shared.u32 	[%r10+396], %r124;
	bra.uni 	$L__BB0_96;
$L__BB0_95:
	ld.global.f32 	%f102, [%rd13+12];
	st.shared.f32 	[%r10+396], %f102;
$L__BB0_96:
	mov.u32 	%r126, %tid.x;
	shl.b32 	%r127, %r126, 4;
	mov.u32 	%r128, _ZZ16tiling_reg_blockPfS_S_iiiE6tile_b;
	add.s32 	%r129, %r127, %r128;
	add.s32 	%r144, %r129, 128;
	mov.u32 	%r130, %tid.y;
	shl.b32 	%r131, %r130, 9;
	mov.u32 	%r132, _ZZ16tiling_reg_blockPfS_S_iiiE6tile_a;
	add.s32 	%r133, %r131, %r132;
	add.s32 	%r143, %r133, 256;
	bar.sync 	0;
	mov.b32 	%r145, 128;
$L__BB0_97:
	ld.shared.f32 	%f103, [%r143+-256];
	ld.shared.f32 	%f104, [%r144+-128];
	fma.rn.f32 	%f105, %f103, %f104, %f150;
	ld.shared.f32 	%f106, [%r144+-124];
	fma.rn.f32 	%f107, %f103, %f106, %f149;
	ld.shared.f32 	%f108, [%r144+-120];
	fma.rn.f32 	%f109, %f103, %f108, %f148;
	ld.shared.f32 	%f110, [%r144+-116];
	fma.rn.f32 	%f111, %f103, %f110, %f147;
	ld.shared.f32 	%f112, [%r143+-128];
	fma.rn.f32 	%f113, %f112, %f104, %f146;
	fma.rn.f32 	%f114, %f112, %f106, %f145;
	fma.rn.f32 	%f115, %f112, %f108, %f144;
	fma.rn.f32 	%f116, %f112, %f110, %f143;
	ld.shared.f32 	%f117, [%r143];
	fma.rn.f32 	%f118, %f117, %f104, %f142;
	fma.rn.f32 	%f119, %f117, %f106, %f141;
	fma.rn.f32 	%f120, %f117, %f108, %f140;
	fma.rn.f32 	%f121, %f117, %f110, %f139;
	ld.shared.f32 	%f122, [%r143+128];
	fma.rn.f32 	%f123, %f122, %f104, %f138;
	fma.rn.f32 	%f124, %f122, %f106, %f137;
	fma.rn.f32 	%f125, %f122, %f108, %f136;
	fma.rn.f32 	%f126, %f122, %f110, %f135;
	ld.shared.f32 	%f127, [%r143+-252];
	ld.shared.f32 	%f128, [%r144];
	fma.rn.f32 	%f150, %f127, %f128, %f105;
	ld.shared.f32 	%f129, [%r144+4];
	fma.rn.f32 	%f149, %f127, %f129, %f107;
	ld.shared.f32 	%f130, [%r144+8];
	fma.rn.f32 	%f148, %f127, %f130, %f109;
	ld.shared.f32 	%f131, [%r144+12];
	fma.rn.f32 	%f147, %f127, %f131, %f111;
	ld.shared.f32 	%f132, [%r143+-124];
	fma.rn.f32 	%f146, %f132, %f128, %f113;
	fma.rn.f32 	%f145, %f132, %f129, %f114;
	fma.rn.f32 	%f144, %f132, %f130, %f115;
	fma.rn.f32 	%f143, %f132, %f131, %f116;
	ld.shared.f32 	%f133, [%r143+4];
	fma.rn.f32 	%f142, %f133, %f128, %f118;
	fma.rn.f32 	%f141, %f133, %f129, %f119;
	fma.rn.f32 	%f140, %f133, %f130, %f120;
	fma.rn.f32 	%f139, %f133, %f131, %f121;
	ld.shared.f32 	%f134, [%r143+132];
	fma.rn.f32 	%f138, %f134, %f128, %f123;
	fma.rn.f32 	%f137, %f134, %f129, %f124;
	fma.rn.f32 	%f136, %f134, %f130, %f125;
	fma.rn.f32 	%f135, %f134, %f131, %f126;
	add.s32 	%r145, %r145, 256;
	add.s32 	%r144, %r144, 256;
	add.s32 	%r143, %r143, 8;
	setp.ne.s32 	%p98, %r145, 4224;
	@%p98 bra 	$L__BB0_97;
	bar.sync 	0;
	add.s32 	%r142, %r142, 1;
	add.s32 	%r134, %r48, 31;
	shr.u32 	%r135, %r134, 5;
	setp.eq.s32 	%p99, %r142, %r135;
	@%p99 bra 	$L__BB0_99;
	bra.uni 	$L__BB0_2;
$L__BB0_99:
	mov.u32 	%r136, %ctaid.y;
	shl.b32 	%r14, %r136, 2;
	mov.u32 	%r137, %ctaid.x;
	shl.b32 	%r15, %r137, 2;
	setp.lt.s32 	%p100, %r14, %r46;
	mul.lo.s32 	%r16, %r14, %r47;
	setp.lt.s32 	%p101, %r15, %r47;
	and.pred  	%p102, %p100, %p101;
	@%p102 bra 	$L__BB0_100;
	bra.uni 	$L__BB0_101;
$L__BB0_100:
	add.s32 	%r138, %r15, %r16;
	mul.wide.s32 	%rd62, %r138, 4;
	add.s64 	%rd63, %rd3, %rd62;
	st.global.f32 	[%rd63], %f150;
$L__BB0_101:
	setp.ge.s32 	%p103, %r14, %r46;
	add.s32 	%r37, %r15, 1;
	setp.ge.s32 	%p104, %r37, %r47;
	cvt.s64.s32 	%rd64, %r16;
	cvt.s64.s32 	%rd14, %r15;
	add.s64 	%rd65, %rd14, %rd64;
	shl.b64 	%rd66, %rd65, 2;
	add.s64 	%rd15, %rd3, %rd66;
	or.pred  	%p105, %p103, %p104;
	@%p105 bra 	$L__BB0_103;
	st.global.f32 	[%rd15+4], %f149;
$L__BB0_103:
	setp.ge.s32 	%p106, %r14, %r46;
	add.s32 	%r38, %r15, 2;
	setp.ge.s32 	%p107, %r38, %r47;
	or.pred  	%p108, %p106, %p107;
	@%p108 bra 	$L__BB0_105;
	st.global.f32 	[%rd15+8], %f148;
$L__BB0_105:
	setp.ge.s32 	%p109, %r14, %r46;
	add.s32 	%r39, %r15, 3;
	setp.ge.s32 	%p110, %r39, %r47;
	or.pred  	%p111, %p109, %p110;
	@%p111 bra 	$L__BB0_107;
	st.global.f32 	[%rd15+12], %f147;
$L__BB0_107:
	setp.ge.s32 	%p112, %r15, %r47;
	add.s32 	%r40, %r14, 1;
	setp.ge.s32 	%p113, %r40, %r46;
	add.s32 	%r41, %r16, %r47;
	or.pred  	%p114, %p113, %p112;
	@%p114 bra 	$L__BB0_109;
	add.s32 	%r139, %r15, %r41;
	mul.wide.s32 	%rd67, %r139, 4;
	add.s64 	%rd68, %rd3, %rd67;
	st.global.f32 	[%rd68], %f146;
$L__BB0_109:
	setp.ge.s32 	%p115, %r40, %r46;
	setp.ge.s32 	%p116, %r37, %r47;
	cvt.s64.s32 	%rd69, %r41;
	add.s64 	%rd70, %rd14, %rd69;
	shl.b64 	%rd71, %rd70, 2;
	add.s64 	%rd16, %rd3, %rd71;
	or.pred  	%p117, %p115, %p116;
	@%p117 bra 	$L__BB0_111;
	st.global.f32 	[%rd16+4], %f145;
$L__BB0_111:
	setp.ge.s32 	%p118, %r40, %r46;
	setp.ge.s32 	%p119, %r38, %r47;
	or.pred  	%p120, %p118, %p119;
	@%p120 bra 	$L__BB0_113;
	st.global.f32 	[%rd16+8], %f144;
$L__BB0_113:
	setp.ge.s32 	%p121, %r40, %r46;
	setp.ge.s32 	%p122, %r39, %r47;
	or.pred  	%p123, %p121, %p122;
	@%p123 bra 	$L__BB0_115;
	st.global.f32 	[%rd16+12], %f143;
$L__BB0_115:
	setp.ge.s32 	%p124, %r15, %r47;
	add.s32 	%r42, %r14, 2;
	setp.ge.s32 	%p125, %r42, %r46;
	add.s32 	%r43, %r41, %r47;
	or.pred  	%p126, %p125, %p124;
	@%p126 bra 	$L__BB0_117;
	add.s32 	%r140, %r15, %r43;
	mul.wide.s32 	%rd72, %r140, 4;
	add.s64 	%rd73, %rd3, %rd72;
	st.global.f32 	[%rd73], %f142;
$L__BB0_117:
	setp.ge.s32 	%p127, %r42, %r46;
	setp.ge.s32 	%p128, %r37, %r47;
	cvt.s64.s32 	%rd74, %r43;
	add.s64 	%rd75, %rd14, %rd74;
	shl.b64 	%rd76, %rd75, 2;
	add.s64 	%rd17, %rd3, %rd76;
	or.pred  	%p129, %p127, %p128;
	@%p129 bra 	$L__BB0_119;
	st.global.f32 	[%rd17+4], %f141;
$L__BB0_119:
	setp.ge.s32 	%p130, %r42, %r46;
	setp.ge.s32 	%p131, %r38, %r47;
	or.pred  	%p132, %p130, %p131;
	@%p132 bra 	$L__BB0_121;
	st.global.f32 	[%rd17+8], %f140;
$L__BB0_121:
	setp.ge.s32 	%p133, %r42, %r46;
	setp.ge.s32 	%p134, %r39, %r47;
	or.pred  	%p135, %p133, %p134;
	@%p135 bra 	$L__BB0_123;
	st.global.f32 	[%rd17+12], %f139;
$L__BB0_123:
	setp.ge.s32 	%p136, %r15, %r47;
	add.s32 	%r44, %r14, 3;
	setp.ge.s32 	%p137, %r44, %r46;
	add.s32 	%r45, %r43, %r47;
	or.pred  	%p138, %p137, %p136;
	@%p138 bra 	$L__BB0_125;
	add.s32 	%r141, %r15, %r45;
	mul.wide.s32 	%rd77, %r141, 4;
	add.s64 	%rd78, %rd3, %rd77;
	st.global.f32 	[%rd78], %f138;
$L__BB0_125:
	setp.ge.s32 	%p139, %r44, %r46;
	setp.ge.s32 	%p140, %r37, %r47;
	cvt.s64.s32 	%rd79, %r45;
	add.s64 	%rd80, %rd14, %rd79;
	shl.b64 	%rd81, %rd80, 2;
	add.s64 	%rd18, %rd3, %rd81;
	or.pred  	%p141, %p139, %p140;
	@%p141 bra 	$L__BB0_127;
	st.global.f32 	[%rd18+4], %f137;
$L__BB0_127:
	setp.ge.s32 	%p142, %r44, %r46;
	setp.ge.s32 	%p143, %r38, %r47;
	or.pred  	%p144, %p142, %p143;
	@%p144 bra 	$L__BB0_129;
	st.global.f32 	[%rd18+8], %f136;
$L__BB0_129:
	setp.ge.s32 	%p145, %r44, %r46;
	setp.ge.s32 	%p146, %r39, %r47;
	or.pred  	%p147, %p145, %p146;
	@%p147 bra 	$L__BB0_131;
	st.global.f32 	[%rd18+12], %f135;
$L__BB0_131:
	ret;

}


// ===== COMPILED SASS (sm_100) =====

	.target	sm_100

	.elftype	@"ET_EXEC"


//--------------------- .note.nv.tkinfo           --------------------------
	.section	.note.nv.tkinfo,"",@"SHT_NOTE"
	.sectionflags	@"SHF_NOTE_NV_TKINFO"
	.tkinfo
        /*0018*/ 	.word	0x00000002
        /*0030*/ 	.string	""
        /*0030*/ 	.string	"ptxas"
        /*0030*/ 	.string	"Cuda compilation tools, release 13.0, V13.0.88"
        /*0030*/ 	.string	"Build cuda_13.0.r13.0/compiler.36424714_0"
        /*0030*/ 	.string	"-arch sm_100 -m 64 "



//--------------------- .note.nv.cuinfo           --------------------------
	.section	.note.nv.cuinfo,"",@"SHT_NOTE"
	.sectionflags	@"SHF_NOTE_NV_CUINFO"
        /*0018*/ 	.short	0x0002
        /*001a*/ 	.short	0x0064
        /*001c*/ 	.short	0x0082
	.zero		2


//--------------------- .nv.info                  --------------------------
	.section	.nv.info,"",@"SHT_CUDA_INFO"
	.align	4


	//----- nvinfo : EIATTR_REGCOUNT
	.align		4
        /*0000*/ 	.byte	0x04, 0x2f
        /*0002*/ 	.short	(.L_1 - .L_0)
	.align		4
.L_0:
        /*0004*/ 	.word	index@(_Z16tiling_reg_blockPfS_S_iii)
        /*0008*/ 	.word	0x00000038


	//----- nvinfo : EIATTR_FRAME_SIZE
	.align		4
.L_1:
        /*000c*/ 	.byte	0x04, 0x11
        /*000e*/ 	.short	(.L_3 - .L_2)
	.align		4
.L_2:
        /*0010*/ 	.word	index@(_Z16tiling_reg_blockPfS_S_iii)
        /*0014*/ 	.word	0x00000000


	//----- nvinfo : EIATTR_MIN_STACK_SIZE
	.align		4
.L_3:
        /*0018*/ 	.byte	0x04, 0x12
        /*001a*/ 	.short	(.L_5 - .L_4)
	.align		4
.L_4:
        /*001c*/ 	.word	index@(_Z16tiling_reg_blockPfS_S_iii)
        /*0020*/ 	.word	0x00000000
.L_5:


//--------------------- .nv.compat                --------------------------
	.section	.nv.compat,"",@"SHT_CUDA_COMPAT_INFO"
	.align	4
        /*0000*/ 	.byte	0x02, 0x09, 0x00, 0x00, 0x02, 0x02, 0x01, 0x00, 0x02, 0x05, 0x05, 0x00, 0x03, 0x07, 0x01, 0x01
        /*0010*/ 	.byte	0x02, 0x03, 0x00, 0x00, 0x02, 0x06, 0x01, 0x00, 0x04, 0x0b, 0x08, 0x00, 0x09, 0x00, 0x00, 0x00
        /*0020*/ 	.byte	0x00, 0x00, 0x00, 0x00


//--------------------- .nv.info._Z16tiling_reg_blockPfS_S_iii --------------------------
	.section	.nv.info._Z16tiling_reg_blockPfS_S_iii,"",@"SHT_CUDA_INFO"
	.sectionflags	@""
	.align	4


	//----- nvinfo : EIATTR_CUDA_API_VERSION
	.align		4
        /*0000*/ 	.byte	0x04, 0x37
        /*0002*/ 	.short	(.L_7 - .L_6)
.L_6:
        /*0004*/ 	.word	0x00000082


	//----- nvinfo : EIATTR_KPARAM_INFO
	.align		4
.L_7:
        /*0008*/ 	.byte	0x04, 0x17
        /*000a*/ 	.short	(.L_9 - .L_8)
.L_8:
        /*000c*/ 	.word	0x00000000
        /*0010*/ 	.short	0x0005
        /*0012*/ 	.short	0x0020
        /*0014*/ 	.byte	0x00, 0xf0, 0x11, 0x00


	//----- nvinfo : EIATTR_KPARAM_INFO
	.align		4
.L_9:
        /*0018*/ 	.byte	0x04, 0x17
        /*001a*/ 	.short	(.L_11 - .L_10)
.L_10:
        /*001c*/ 	.word	0x00000000
        /*0020*/ 	.short	0x0004
        /*0022*/ 	.short	0x001c
        /*0024*/ 	.byte	0x00, 0xf0, 0x11, 0x00


	//----- nvinfo : EIATTR_KPARAM_INFO
	.align		4
.L_11:
        /*0028*/ 	.byte	0x04, 0x17
        /*002a*/ 	.short	(.L_13 - .L_12)
.L_12:
        /*002c*/ 	.word	0x00000000
        /*0030*/ 	.short	0x0003
        /*0032*/ 	.short	0x0018
        /*0034*/ 	.byte	0x00, 0xf0, 0x11, 0x00


	//----- nvinfo : EIATTR_KPARAM_INFO
	.align		4
.L_13:
        /*0038*/ 	.byte	0x04, 0x17
        /*003a*/ 	.short	(.L_15 - .L_14)
.L_14:
        /*003c*/ 	.word	0x00000000
        /*0040*/ 	.short	0x0002
        /*0042*/ 	.short	0x0010
        /*0044*/ 	.byte	0x00, 0xf5, 0x21, 0x00


	//----- nvinfo : EIATTR_KPARAM_INFO
	.align		4
.L_15:
        /*0048*/ 	.byte	0x04, 0x17
        /*004a*/ 	.short	(.L_17 - .L_16)
.L_16:
        /*004c*/ 	.word	0x00000000
        /*0050*/ 	.short	0x0001
        /*0052*/ 	.short	0x0008
        /*0054*/ 	.byte	0x00, 0xf5, 0x21, 0x00


	//----- nvinfo : EIATTR_KPARAM_INFO
	.align		4
.L_17:
        /*0058*/ 	.byte	0x04, 0x17
        /*005a*/ 	.short	(.L_19 - .L_18)
.L_18:
        /*005c*/ 	.word	0x00000000
        /*0060*/ 	.short	0x0000
        /*0062*/ 	.short	0x0000
        /*0064*/ 	.byte	0x00, 0xf5, 0x21, 0x00


	//----- nvinfo : EIATTR_SPARSE_MMA_MASK
	.align		4
.L_19:
        /*0068*/ 	.byte	0x03, 0x50
        /*006a*/ 	.short	0x0000


	//----- nvinfo : EIATTR_MAXREG_COUNT
	.align		4
        /*006c*/ 	.byte	0x03, 0x1b
        /*006e*/ 	.short	0x00ff


	//----- nvinfo : EIATTR_NUM_BARRIERS
	.align		4
        /*0070*/ 	.byte	0x02, 0x4c
        /*0072*/ 	.byte	0x01
	.zero		1


	//----- nvinfo : EIATTR_MERCURY_ISA_VERSION
	.align		4
        /*0074*/ 	.byte	0x03, 0x5f
        /*0076*/ 	.short	0x0101


	//----- nvinfo : EIATTR_VRC_CTA_INIT_COUNT
	.align		4
        /*0078*/ 	.byte	0x02, 0x4a
	.zero		1
	.zero		1


	//----- nvinfo : EIATTR_EXIT_INSTR_OFFSETS
	.align		4
        /*007c*/ 	.byte	0x04, 0x1c
        /*007e*/ 	.short	(.L_21 - .L_20)


	//   ....[0]....
.L_20:
        /*0080*/ 	.word	0x00001fc0


	//   ....[1]....
        /*0084*/ 	.word	0x00001fe0


	//----- nvinfo : EIATTR_CBANK_PARAM_SIZE
	.align		4
.L_21:
        /*0088*/ 	.byte	0x03, 0x19
        /*008a*/ 	.short	0x0024


	//----- nvinfo : EIATTR_PARAM_CBANK
	.align		4
        /*008c*/ 	.byte	0x04, 0x0a
        /*008e*/ 	.short	(.L_23 - .L_22)
	.align		4
.L_22:
        /*0090*/ 	.word	index@(.nv.constant0._Z16tiling_reg_blockPfS_S_iii)
        /*0094*/ 	.short	0x0380
        /*0096*/ 	.short	0x0024


	//----- nvinfo : EIATTR_SW_WAR
	.align		4
.L_23:
        /*0098*/ 	.byte	0x04, 0x36
        /*009a*/ 	.short	(.L_25 - .L_24)
.L_24:
        /*009c*/ 	.word	0x00000008
.L_25:


//--------------------- .nv.callgraph             --------------------------
	.section	.nv.callgraph,"",@"SHT_CUDA_CALLGRAPH"
	.align	4
	.sectionentsize	8
	.align		4
        /*0000*/ 	.word	0x00000000
	.align		4
        /*0004*/ 	.word	0xffffffff
	.align		4
        /*0008*/ 	.word	0x00000000
	.align		4
        /*000c*/ 	.word	0xfffffffe
	.align		4
        /*0010*/ 	.word	0x00000000
	.align		4
        /*0014*/ 	.word	0xfffffffd
	.align		4
        /*0018*/ 	.word	0x00000000
	.align		4
        /*001c*/ 	.word	0xfffffffc


//--------------------- .text._Z16tiling_reg_blockPfS_S_iii --------------------------
	.section	.text._Z16tiling_reg_blockPfS_S_iii,"ax",@progbits
	.align	128
        .global         _Z16tiling_reg_blockPfS_S_iii
        .type           _Z16tiling_reg_blockPfS_S_iii,@function
        .size           _Z16tiling_reg_blockPfS_S_iii,(.L_x_4 - _Z16tiling_reg_blockPfS_S_iii)
        .other          _Z16tiling_reg_blockPfS_S_iii,@"STO_CUDA_ENTRY STV_DEFAULT"
_Z16tiling_reg_blockPfS_S_iii:
.text._Z16tiling_reg_blockPfS_S_iii:
[----:B------:R-:W-:Y:S01]  /*0000*/  LDC R1, c[0x0][0x37c] ;  /* 0x0000df00ff017b82 */ /* 0x000fe20000000800 */
[----:B------:R-:W0:Y:S01]  /*0010*/  S2R R2, SR_TID.Y ;  /* 0x0000000000027919 */ /* 0x000e220000002200 */
[----:B------:R-:W1:Y:S01]  /*0020*/  LDCU UR7, c[0x0][0x3a0] ;  /* 0x00007400ff0777ac */ /* 0x000e620008000800 */
[----:B------:R-:W-:Y:S01]  /*0030*/  HFMA2 R32, -RZ, RZ, 0, 0 ;  /* 0x00000000ff207431 */ /* 0x000fe200000001ff */
[----:B------:R-:W-:Y:S01]  /*0040*/  MOV R34, RZ ;  /* 0x000000ff00227202 */ /* 0x000fe20000000f00 */
[----:B------:R-:W2:Y:S01]  /*0050*/  S2R R5, SR_TID.X ;  /* 0x0000000000057919 */ /* 0x000ea20000002100 */
[----:B------:R-:W-:Y:S02]  /*0060*/  HFMA2 R43, -RZ, RZ, 0, 0 ;  /* 0x00000000ff2b7431 */ /* 0x000fe400000001ff */
[----:B------:R-:W-:Y:S02]  /*0070*/  IMAD.MOV.U32 R49, RZ, RZ, RZ ;  /* 0x000000ffff317224 */ /* 0x000fe400078e00ff */
[----:B------:R-:W-:Y:S01]  /*0080*/  HFMA2 R41, -RZ, RZ, 0, 0 ;  /* 0x00000000ff297431 */ /* 0x000fe200000001ff */
[----:B------:R-:W3:Y:S01]  /*0090*/  S2R R39, SR_CTAID.Y ;  /* 0x0000000000277919 */ /* 0x000ee20000002600 */
[----:B------:R-:W-:-:S02]  /*00a0*/  CS2R R28, SRZ ;  /* 0x00000000001c7805 */ /* 0x000fc4000001ff00 */
[----:B------:R-:W-:Y:S02]  /*00b0*/  CS2R R50, SRZ ;  /* 0x0000000000327805 */ /* 0x000fe4000001ff00 */
[----:B------:R-:W-:Y:S01]  /*00c0*/  MOV R53, RZ ;  /* 0x000000ff00357202 */ /* 0x000fe20000000f00 */
[----:B------:R-:W4:Y:S01]  /*00d0*/  S2R R3, SR_CTAID.X ;  /* 0x0000000000037919 */ /* 0x000f220000002500 */
[----:B------:R-:W-:Y:S01]  /*00e0*/  IMAD.MOV.U32 R47, RZ, RZ, RZ ;  /* 0x000000ffff2f7224 */ /* 0x000fe200078e00ff */
[----:B------:R-:W-:Y:S02]  /*00f0*/  CS2R R8, SRZ ;  /* 0x0000000000087805 */ /* 0x000fe4000001ff00 */
[----:B------:R-:W-:Y:S02]  /*0100*/  CS2R R44, SRZ ;  /* 0x00000000002c7805 */ /* 0x000fe4000001ff00 */
[----:B------:R-:W-:Y:S01]  /*0110*/  MOV R10, RZ ;  /* 0x000000ff000a7202 */ /* 0x000fe20000000f00 */
[----:B------:R-:W3:Y:S01]  /*0120*/  LDCU.64 UR10, c[0x0][0x358] ;  /* 0x00006b00ff0a77ac */ /* 0x000ee20008000a00 */
[----:B-1----:R-:W-:Y:S01]  /*0130*/  UISETP.GE.AND UP0, UPT, UR7, 0x1, UPT ;  /* 0x000000010700788c */ /* 0x002fe2000bf06270 */
[----:B0-----:R-:W-:Y:S01]  /*0140*/  SHF.L.U32 R42, R2, 0x2, RZ ;  /* 0x00000002022a7819 */ /* 0x001fe200000006ff */
[----:B--2---:R-:W-:-:S03]  /*0150*/  IMAD.SHL.U32 R40, R5, 0x4, RZ ;  /* 0x0000000405287824 */ /* 0x004fc600078e00ff */
[----:B---3--:R-:W-:Y:S01]  /*0160*/  LEA R39, R39, R42, 0x5 ;  /* 0x0000002a27277211 */ /* 0x008fe200078e28ff */
[----:B----4-:R-:W-:-:S03]  /*0170*/  IMAD R38, R3, 0x20, R40 ;  /* 0x0000002003267824 */ /* 0x010fc600078e0228 */
[----:B------:R-:W-:Y:S05]  /*0180*/  BRA.U !UP0, `(.L_x_0) ;  /* 0x0000001908487547 */ /* 0x000fea000b800000 */
[----:B------:R-:W0:Y:S01]  /*0190*/  S2UR UR6, SR_CgaCtaId ;  /* 0x00000000000679c3 */ /* 0x000e220000008800 */
[----:B------:R-:W-:Y:S01]  /*01a0*/  UMOV UR4, 0x400 ;  /* 0x0000040000047882 */ /* 0x000fe20000000000 */
[----:B------:R-:W-:Y:S01]  /*01b0*/  IMAD R37, R39, UR7, RZ ;  /* 0x0000000727257c24 */ /* 0x000fe2000f8e02ff */
[----:B------:R-:W-:Y:S01]  /*01c0*/  UIADD3 UR5, UPT, UPT, UR4, 0x1000, URZ ;  /* 0x0000100004057890 */ /* 0x000fe2000fffe0ff */
[----:B------:R-:W-:Y:S01]  /*01d0*/  MOV R3, RZ ;  /* 0x000000ff00037202 */ /* 0x000fe20000000f00 */
[----:B------:R-:W-:Y:S02]  /*01e0*/  IMAD.MOV.U32 R32, RZ, RZ, RZ ;  /* 0x000000ffff207224 */ /* 0x000fe400078e00ff */
[----:B------:R-:W-:-:S04]  /*01f0*/  IADD3 R7, PT, PT, R37, UR7, RZ ;  /* 0x0000000725077c10 */ /* 0x000fc8000fffe0ff */
[----:B------:R-:W-:-:S04]  /*0200*/  IADD3 R6, PT, PT, R7, UR7, RZ ;  /* 0x0000000707067c10 */ /* 0x000fc8000fffe0ff */
[----:B------:R-:W-:Y:S01]  /*0210*/  IADD3 R4, PT, PT, R6, UR7, RZ ;  /* 0x0000000706047c10 */ /* 0x000fe2000fffe0ff */
[----:B0-----:R-:W-:Y:S02]  /*0220*/  ULEA UR4, UR6, UR4, 0x18 ;  /* 0x0000000406047291 */ /* 0x001fe4000f8ec0ff */
[----:B------:R-:W-:-:S04]  /*0230*/  ULEA UR5, UR6, UR5, 0x18 ;  /* 0x0000000506057291 */ /* 0x000fc8000f8ec0ff */
[C---:B------:R-:W-:Y:S02]  /*0240*/  LEA R36, R2.reuse, UR4, 0x9 ;  /* 0x0000000402247c11 */ /* 0x040fe4000f8e48ff */
[----:B------:R-:W-:-:S03]  /*0250*/  LEA R2, R2, UR5, 0x9 ;  /* 0x0000000502027c11 */ /* 0x000fc6000f8e48ff */
[C---:B------:R-:W-:Y:S01]  /*0260*/  IMAD R36, R5.reuse, 0x10, R36 ;  /* 0x0000001005247824 */ /* 0x040fe200078e0224 */
[----:B------:R-:W-:-:S07]  /*0270*/  LEA R2, R5, R2, 0x4 ;  /* 0x0000000205027211 */ /* 0x000fce00078e20ff */
.L_x_2:
[----:B------:R-:W0:Y:S01]  /*0280*/  LDCU UR4, c[0x0][0x3a0] ;  /* 0x00007400ff0477ac */ /* 0x000e220008000800 */
[----:B------:R-:W-:Y:S02]  /*0290*/  LEA R0, R3, R40, 0x5 ;  /* 0x0000002803007211 */ /* 0x000fe400078e28ff */
[C---:B------:R-:W-:Y:S01]  /*02a0*/  IADD3 R22, PT, PT, R39.reuse, 0x1, RZ ;  /* 0x0000000127167810 */ /* 0x040fe20007ffe0ff */
[----:B------:R-:W1:Y:S01]  /*02b0*/  LDCU UR5, c[0x0][0x398] ;  /* 0x00007300ff0577ac */ /* 0x000e620008000800 */
[C---:B------:R-:W-:Y:S01]  /*02c0*/  IADD3 R12, PT, PT, R0.reuse, 0x2, RZ ;  /* 0x00000002000c7810 */ /* 0x040fe20007ffe0ff */
[----:B------:R-:W-:Y:S01]  /*02d0*/  VIADD R5, R0, 0x1 ;  /* 0x0000000100057836 */ /* 0x000fe20000000000 */
[----:B------:R-:W-:Y:S01]  /*02e0*/  SHF.R.S32.HI R11, RZ, 0x1f, R0 ;  /* 0x0000001fff0b7819 */ /* 0x000fe20000011400 */
[----:B------:R-:W2:Y:S01]  /*02f0*/  LDCU.64 UR6, c[0x0][0x380] ;  /* 0x00007000ff0677ac */ /* 0x000ea20008000a00 */
[----:B------:R-:W-:Y:S01]  /*0300*/  IADD3 R20, PT, PT, R39, 0x2, RZ ;  /* 0x0000000227147810 */ /* 0x000fe20007ffe0ff */
[----:B------:R-:W3:Y:S01]  /*0310*/  LDCU.64 UR8, c[0x0][0x388] ;  /* 0x00007100ff0877ac */ /* 0x000ee20008000a00 */
[----:B0-----:R-:W-:-:S02]  /*0320*/  ISETP.GE.AND P0, PT, R5, UR4, PT ;  /* 0x0000000405007c0c */ /* 0x001fc4000bf06270 */
[C---:B------:R-:W-:Y:S02]  /*0330*/  IADD3 R5, P2, PT, R7.reuse, R0, RZ ;  /* 0x0000000007057210 */ /* 0x040fe40007f5e0ff */
[----:B------:R-:W-:Y:S02]  /*0340*/  ISETP.GE.AND P1, PT, R12, UR4, PT ;  /* 0x000000040c007c0c */ /* 0x000fe4000bf26270 */
[C---:B-1----:R-:W-:Y:S02]  /*0350*/  ISETP.LT.AND P4, PT, R22.reuse, UR5, !P0 ;  /* 0x0000000516007c0c */ /* 0x042fe4000c781270 */
[----:B------:R-:W-:Y:S02]  /*0360*/  LEA.HI.X.SX32 R12, R7, R11, 0x1, P2 ;  /* 0x0000000b070c7211 */ /* 0x000fe400010f0eff */
[----:B--2---:R-:W-:Y:S02]  /*0370*/  LEA R14, P2, R5, UR6, 0x2 ;  /* 0x00000006050e7c11 */ /* 0x004fe4000f8410ff */
[----:B------:R-:W-:-:S02]  /*0380*/  ISETP.LT.AND P3, PT, R22, UR5, !P1 ;  /* 0x0000000516007c0c */ /* 0x000fc4000cf61270 */
[----:B------:R-:W-:-:S05]  /*0390*/  LEA.HI.X R15, R5, UR7, R12, 0x2, P2 ;  /* 0x00000007050f7c11 */ /* 0x000fca00090f140c */
[----:B------:R-:W2:Y:S06]  /*03a0*/  @P4 LDG.E R5, desc[UR10][R14.64+0x4] ;  /* 0x0000040a0e054981 */ /* 0x000eac000c1e1900 */
[----:B------:R-:W4:Y:S01]  /*03b0*/  @P3 LDG.E R17, desc[UR10][R14.64+0x8] ;  /* 0x0000080a0e113981 */ /* 0x000f22000c1e1900 */
[----:B------:R-:W-:Y:S01]  /*03c0*/  VIADD R12, R0, 0x3 ;  /* 0x00000003000c7836 */ /* 0x000fe20000000000 */
[----:B------:R-:W-:-:S04]  /*03d0*/  IADD3 R13, P5, PT, R6, R0, RZ ;  /* 0x00000000060d7210 */ /* 0x000fc80007fbe0ff */
[----:B------:R-:W-:Y:S02]  /*03e0*/  ISETP.GE.AND P2, PT, R12, UR4, PT ;  /* 0x000000040c007c0c */ /* 0x000fe4000bf46270 */
[----:B------:R-:W-:Y:S02]  /*03f0*/  LEA.HI.X.SX32 R16, R6, R11, 0x1, P5 ;  /* 0x0000000b06107211 */ /* 0x000fe400028f0eff */
[C---:B------:R-:W-:Y:S02]  /*0400*/  LEA R12, P5, R13.reuse, UR6, 0x2 ;  /* 0x000000060d0c7c11 */ /* 0x040fe4000f8a10ff */
[----:B------:R-:W-:Y:S02]  /*0410*/  ISETP.LT.AND P6, PT, R22, UR5, !P2 ;  /* 0x0000000516007c0c */ /* 0x000fe4000d7c1270 */
[----:B------:R-:W-:Y:S02]  /*0420*/  LEA.HI.X R13, R13, UR7, R16, 0x2, P5 ;  /* 0x000000070d0d7c11 */ /* 0x000fe4000a8f1410 */
[----:B------:R-:W-:-:S09]  /*0430*/  ISETP.LT.AND P5, PT, R20, UR5, !P0 ;  /* 0x0000000514007c0c */ /* 0x000fd2000c7a1270 */
[----:B------:R-:W5:Y:S04]  /*0440*/  @P6 LDG.E R25, desc[UR10][R14.64+0xc] ;  /* 0x00000c0a0e196981 */ /* 0x000f68000c1e1900 */
[----:B------:R-:W3:Y:S04]  /*0450*/  @P5 LDG.E R27, desc[UR10][R12.64+0x4] ;  /* 0x0000040a0c1b5981 */ /* 0x000ee8000c1e1900 */
[----:B------:R-:W-:Y:S04]  /*0460*/  @!P4 STS [R36+0x84], RZ ;  /* 0x000084ff2400c388 */ /* 0x000fe80000000800 */
[----:B------:R-:W-:Y:S04]  /*0470*/  @!P3 STS [R36+0x88], RZ ;  /* 0x000088ff2400b388 */ /* 0x000fe80000000800 */
[----:B------:R-:W-:Y:S04]  /*0480*/  @!P6 STS [R36+0x8c], RZ ;  /* 0x00008cff2400e388 */ /* 0x000fe80000000800 */
[----:B------:R-:W-:Y:S04]  /*0490*/  @!P5 STS [R36+0x104], RZ ;  /* 0x000104ff2400d388 */ /* 0x000fe80000000800 */
[----:B--2---:R0:W-:Y:S01]  /*04a0*/  @P4 STS [R36+0x84], R5 ;  /* 0x0000840524004388 */ /* 0x0041e20000000800 */
[----:B------:R-:W-:-:S03]  /*04b0*/  ISETP.LT.AND P4, PT, R20, UR5, !P1 ;  /* 0x0000000514007c0c */ /* 0x000fc6000cf81270 */
[----:B----4-:R1:W-:Y:S01]  /*04c0*/  @P3 STS [R36+0x88], R17 ;  /* 0x0000881124003388 */ /* 0x0103e20000000800 */
[----:B------:R-:W-:-:S09]  /*04d0*/  ISETP.LT.AND P3, PT, R20, UR5, !P2 ;  /* 0x0000000514007c0c */ /* 0x000fd2000d761270 */
[----:B------:R-:W2:Y:S04]  /*04e0*/  @P4 LDG.E R31, desc[UR10][R12.64+0x8] ;  /* 0x0000080a0c1f4981 */ /* 0x000ea8000c1e1900 */
[----:B------:R-:W4:Y:S04]  /*04f0*/  @P3 LDG.E R33, desc[UR10][R12.64+0xc] ;  /* 0x00000c0a0c213981 */ /* 0x000f28000c1e1900 */
[----:B-----5:R-:W-:Y:S01]  /*0500*/  @P6 STS [R36+0x8c], R25 ;  /* 0x00008c1924006388 */ /* 0x020fe20000000800 */
[----:B------:R-:W-:-:S03]  /*0510*/  IADD3 R14, P6, PT, R37, R0, RZ ;  /* 0x00000000250e7210 */ /* 0x000fc60007fde0ff */
[----:B---3--:R-:W-:Y:S01]  /*0520*/  @P5 STS [R36+0x104], R27 ;  /* 0x0001041b24005388 */ /* 0x008fe20000000800 */
[----:B------:R-:W-:Y:S02]  /*0530*/  ISETP.LT.AND P5, PT, R39, UR5, !P0 ;  /* 0x0000000527007c0c */ /* 0x000fe4000c7a1270 */
[----:B0-----:R-:W-:Y:S02]  /*0540*/  IADD3.X R5, PT, PT, RZ, R11, RZ, P6, !PT ;  /* 0x0000000bff057210 */ /* 0x001fe400037fe4ff */
[----:B------:R-:W-:-:S04]  /*0550*/  LEA R18, P6, R14, UR6, 0x2 ;  /* 0x000000060e127c11 */ /* 0x000fc8000f8c10ff */
[----:B------:R-:W-:Y:S02]  /*0560*/  LEA.HI.X R19, R14, UR7, R5, 0x2, P6 ;  /* 0x000000070e137c11 */ /* 0x000fe4000b0f1405 */
[----:B------:R-:W-:-:S03]  /*0570*/  ISETP.LT.AND P6, PT, R39, UR5, !P1 ;  /* 0x0000000527007c0c */ /* 0x000fc6000cfc1270 */
[----:B------:R-:W3:Y:S10]  /*0580*/  @P5 LDG.E R21, desc[UR10][R18.64+0x4] ;  /* 0x0000040a12155981 */ /* 0x000ef4000c1e1900 */
[----:B------:R-:W5:Y:S01]  /*0590*/  @P6 LDG.E R23, desc[UR10][R18.64+0x8] ;  /* 0x0000080a12176981 */ /* 0x000f62000c1e1900 */
[----:B------:R-:W-:-:S03]  /*05a0*/  HFMA2 R5, -RZ, RZ, 0, 0 ;  /* 0x00000000ff057431 */ /* 0x000fc600000001ff */
[----:B------:R-:W-:Y:S04]  /*05b0*/  @!P4 STS [R36+0x108], RZ ;  /* 0x000108ff2400c388 */ /* 0x000fe80000000800 */
[----:B------:R-:W-:Y:S04]  /*05c0*/  @!P3 STS [R36+0x10c], RZ ;  /* 0x00010cff2400b388 */ /* 0x000fe80000000800 */
[----:B------:R-:W-:Y:S04]  /*05d0*/  @!P5 STS [R36+0x4], RZ ;  /* 0x000004ff2400d388 */ /* 0x000fe80000000800 */
[----:B------:R-:W-:Y:S04]  /*05e0*/  @!P6 STS [R36+0x8], RZ ;  /* 0x000008ff2400e388 */ /* 0x000fe80000000800 */
[----:B--2---:R-:W-:Y:S01]  /*05f0*/  @P4 STS [R36+0x108], R31 ;  /* 0x0001081f24004388 */ /* 0x004fe20000000800 */
[----:B------:R-:W-:-:S03]  /*0600*/  ISETP.GE.AND P4, PT, R0, UR4, PT ;  /* 0x0000000400007c0c */ /* 0x000fc6000bf86270 */
[----:B----4-:R-:W-:Y:S01]  /*0610*/  @P3 STS [R36+0x10c], R33 ;  /* 0x00010c2124003388 */ /* 0x010fe20000000800 */
[----:B------:R-:W-:-:S13]  /*0620*/  ISETP.LT.AND P3, PT, R39, UR5, !P4 ;  /* 0x0000000527007c0c */ /* 0x000fda000e761270 */
[----:B------:R-:W0:Y:S01]  /*0630*/  @P3 LDC.64 R12, c[0x0][0x380] ;  /* 0x0000e000ff0c3b82 */ /* 0x000e220000000a00 */
[----:B-1----:R-:W-:-:S04]  /*0640*/  @P3 IMAD.IADD R17, R37, 0x1, R0 ;  /* 0x0000000125113824 */ /* 0x002fc800078e0200 */
[----:B0-----:R-:W-:-:S05]  /*0650*/  @P3 IMAD.WIDE R16, R17, 0x4, R12 ;  /* 0x0000000411103825 */ /* 0x001fca00078e020c */
[----:B------:R0:W2:Y:S01]  /*0660*/  @P3 LDG.E R5, desc[UR10][R16.64] ;  /* 0x0000000a10053981 */ /* 0x0000a2000c1e1900 */
[----:B------:R-:W-:-:S03]  /*0670*/  ISETP.LT.AND P3, PT, R22, UR5, !P4 ;  /* 0x0000000516007c0c */ /* 0x000fc6000e761270 */
[----:B---3--:R1:W-:Y:S01]  /*0680*/  @P5 STS [R36+0x4], R21 ;  /* 0x0000041524005388 */ /* 0x0083e20000000800 */
[----:B------:R-:W-:-:S03]  /*0690*/  ISETP.LT.AND P5, PT, R20, UR5, !P4 ;  /* 0x0000000514007c0c */ /* 0x000fc6000e7a1270 */
[----:B-----5:R3:W-:Y:S01]  /*06a0*/  @P6 STS [R36+0x8], R23 ;  /* 0x0000081724006388 */ /* 0x0207e20000000800 */
[----:B------:R-:W-:-:S04]  /*06b0*/  IADD3 R20, P6, PT, R4, R0, RZ ;  /* 0x0000000004147210 */ /* 0x000fc80007fde0ff */
[----:B------:R-:W-:Y:S01]  /*06c0*/  LEA.HI.X.SX32 R11, R4, R11, 0x1, P6 ;  /* 0x0000000b040b7211 */ /* 0x000fe200030f0eff */
[----:B------:R-:W4:Y:S01]  /*06d0*/  @P3 LDC.64 R14, c[0x0][0x380] ;  /* 0x0000e000ff0e3b82 */ /* 0x000f220000000a00 */
[----:B0-----:R-:W-:Y:S01]  /*06e0*/  LEA R16, P6, R20, UR6, 0x2 ;  /* 0x0000000614107c11 */ /* 0x001fe2000f8c10ff */
[----:B------:R-:W0:Y:S02]  /*06f0*/  LDCU UR6, c[0x0][0x39c] ;  /* 0x00007380ff0677ac */ /* 0x000e240008000800 */
[----:B-1----:R-:W-:Y:S01]  /*0700*/  @P5 IMAD.IADD R21, R6, 0x1, R0 ;  /* 0x0000000106155824 */ /* 0x002fe200078e0200 */
[----:B------:R-:W-:Y:S02]  /*0710*/  LEA.HI.X R17, R20, UR7, R11, 0x2, P6 ;  /* 0x0000000714117c11 */ /* 0x000fe4000b0f140b */
[----:B------:R-:W-:Y:S01]  /*0720*/  @P3 IADD3 R11, PT, PT, R7, R0, RZ ;  /* 0x00000000070b3210 */ /* 0x000fe20007ffe0ff */
[----:B------:R-:W1:Y:S01]  /*0730*/  @P5 LDC.64 R12, c[0x0][0x380] ;  /* 0x0000e000ff0c5b82 */ /* 0x000e620000000a00 */
[----:B------:R-:W-:-:S13]  /*0740*/  ISETP.LT.AND P6, PT, R39, UR5, !P2 ;  /* 0x0000000527007c0c */ /* 0x000fda000d7c1270 */
[----:B------:R-:W5:Y:S01]  /*0750*/  @P6 LDG.E R19, desc[UR10][R18.64+0xc] ;  /* 0x00000c0a12136981 */ /* 0x000f62000c1e1900 */
[----:B----4-:R-:W-:-:S06]  /*0760*/  @P3 IMAD.WIDE R14, R11, 0x4, R14 ;  /* 0x000000040b0e3825 */ /* 0x010fcc00078e020e */
[----:B------:R-:W4:Y:S01]  /*0770*/  @P3 LDG.E R15, desc[UR10][R14.64] ;  /* 0x0000000a0e0f3981 */ /* 0x000f22000c1e1900 */
[----:B-1----:R-:W-:-:S05]  /*0780*/  @P5 IMAD.WIDE R20, R21, 0x4, R12 ;  /* 0x0000000415145825 */ /* 0x002fca00078e020c */
[----:B---3--:R-:W3:Y:S01]  /*0790*/  @P5 LDG.E R23, desc[UR10][R20.64] ;  /* 0x0000000a14175981 */ /* 0x008ee2000c1e1900 */
[----:B------:R-:W-:-:S04]  /*07a0*/  IADD3 R11, PT, PT, R39, 0x3, RZ ;  /* 0x00000003270b7810 */ /* 0x000fc80007ffe0ff */
[----:B------:R-:W-:-:S13]  /*07b0*/  ISETP.LT.AND P4, PT, R11, UR5, !P4 ;  /* 0x000000050b007c0c */ /* 0x000fda000e781270 */
[----:B------:R-:W1:Y:S01]  /*07c0*/  @P4 LDC.64 R12, c[0x0][0x380] ;  /* 0x0000e000ff0c4b82 */ /* 0x000e620000000a00 */
[----:B------:R-:W-:-:S05]  /*07d0*/  @P4 IADD3 R25, PT, PT, R4, R0, RZ ;  /* 0x0000000004194210 */ /* 0x000fca0007ffe0ff */
[----:B-1----:R-:W-:-:S05]  /*07e0*/  @P4 IMAD.WIDE R12, R25, 0x4, R12 ;  /* 0x00000004190c4825 */ /* 0x002fca00078e020c */
[----:B------:R1:W2:Y:S01]  /*07f0*/  @P4 LDG.E R31, desc[UR10][R12.64] ;  /* 0x0000000a0c1f4981 */ /* 0x0002a2000c1e1900 */
[----:B------:R-:W-:Y:S01]  /*0800*/  IMAD R25, R3, 0x20, R42 ;  /* 0x0000002003197824 */ /* 0x000fe200078e022a */
[----:B------:R-:W-:Y:S02]  /*0810*/  ISETP.LT.AND P0, PT, R11, UR5, !P0 ;  /* 0x000000050b007c0c */ /* 0x000fe4000c701270 */
[----:B------:R-:W-:Y:S01]  /*0820*/  @!P3 STS [R36+0x80], RZ ;  /* 0x000080ff2400b388 */ /* 0x000fe20000000800 */
[----:B0-----:R-:W-:Y:S01]  /*0830*/  IMAD R33, R25, UR6, RZ ;  /* 0x0000000619217c24 */ /* 0x001fe2000f8e02ff */
[C---:B------:R-:W-:Y:S02]  /*0840*/  ISETP.LT.AND P1, PT, R11.reuse, UR5, !P1 ;  /* 0x000000050b007c0c */ /* 0x040fe4000cf21270 */
[----:B------:R-:W-:Y:S01]  /*0850*/  IADD3 R0, PT, PT, R38, 0x1, RZ ;  /* 0x0000000126007810 */ /* 0x000fe20007ffe0ff */
[----:B------:R-:W-:Y:S01]  /*0860*/  @!P6 STS [R36+0xc], RZ ;  /* 0x00000cff2400e388 */ /* 0x000fe20000000800 */
[----:B------:R-:W-:-:S02]  /*0870*/  ISETP.LT.AND P2, PT, R11, UR5, !P2 ;  /* 0x000000050b007c0c */ /* 0x000fc4000d741270 */
[----:B------:R-:W-:Y:S01]  /*0880*/  SHF.R.S32.HI R24, RZ, 0x1f, R38 ;  /* 0x0000001fff187819 */ /* 0x000fe20000011426 */
[----:B------:R-:W-:Y:S04]  /*0890*/  @!P5 STS [R36+0x100], RZ ;  /* 0x000100ff2400d388 */ /* 0x000fe80000000800 */
[----:B------:R-:W2:Y:S04]  /*08a0*/  @P0 LDG.E R35, desc[UR10][R16.64+0x4] ;  /* 0x0000040a10230981 */ /* 0x000ea8000c1e1900 */
[----:B------:R-:W2:Y:S04]  /*08b0*/  @P1 LDG.E R18, desc[UR10][R16.64+0x8] ;  /* 0x0000080a10121981 */ /* 0x000ea8000c1e1900 */
[----:B------:R0:W2:Y:S01]  /*08c0*/  @P2 LDG.E R20, desc[UR10][R16.64+0xc] ;  /* 0x00000c0a10142981 */ /* 0x0000a2000c1e1900 */
[----:B------:R-:W-:-:S03]  /*08d0*/  VIADD R22, R38, 0x3 ;  /* 0x0000000326167836 */ /* 0x000fc60000000000 */
[----:B-----5:R5:W-:Y:S01]  /*08e0*/  @P6 STS [R36+0xc], R19 ;  /* 0x00000c1324006388 */ /* 0x020be20000000800 */
[----:B------:R-:W-:-:S03]  /*08f0*/  IADD3 R11, P6, PT, R38, R33, RZ ;  /* 0x00000021260b7210 */ /* 0x000fc60007fde0ff */
[----:B----4-:R4:W-:Y:S01]  /*0900*/  @P3 STS [R36+0x80], R15 ;  /* 0x0000800f24003388 */ /* 0x0109e20000000800 */
[----:B------:R-:W-:Y:S02]  /*0910*/  ISETP.GE.AND P3, PT, R25, UR4, PT ;  /* 0x0000000419007c0c */ /* 0x000fe4000bf66270 */
[----:B------:R-:W-:Y:S01]  /*0920*/  LEA.HI.X.SX32 R14, R33, R24, 0x1, P6 ;  /* 0x00000018210e7211 */ /* 0x000fe200030f0eff */
[----:B---3--:R3:W-:Y:S01]  /*0930*/  @P5 STS [R36+0x100], R23 ;  /* 0x0001001724005388 */ /* 0x0087e20000000800 */
[----:B------:R-:W-:Y:S02]  /*0940*/  ISETP.LT.AND P5, PT, R0, UR6, !P3 ;  /* 0x0000000600007c0c */ /* 0x000fe4000dfa1270 */
[----:B-1----:R-:W-:-:S04]  /*0950*/  LEA R12, P6, R11, UR8, 0x2 ;  /* 0x000000080b0c7c11 */ /* 0x002fc8000f8c10ff */
[----:B------:R-:W-:Y:S02]  /*0960*/  LEA.HI.X R13, R11, UR9, R14, 0x2, P6 ;  /* 0x000000090b0d7c11 */ /* 0x000fe4000b0f140e */
[----:B------:R-:W-:-:S05]  /*0970*/  IADD3 R11, PT, PT, R38, 0x2, RZ ;  /* 0x00000002260b7810 */ /* 0x000fca0007ffe0ff */
[----:B-----5:R-:W5:Y:S01]  /*0980*/  @P5 LDG.E R19, desc[UR10][R12.64+0x4] ;  /* 0x0000040a0c135981 */ /* 0x020f62000c1e1900 */
[----:B------:R-:W-:Y:S02]  /*0990*/  ISETP.LT.AND P6, PT, R11, UR6, !P3 ;  /* 0x000000060b007c0c */ /* 0x000fe4000dfc1270 */
[----:B------:R-:W-:-:S11]  /*09a0*/  ISETP.LT.AND P3, PT, R22, UR6, !P3 ;  /* 0x0000000616007c0c */ /* 0x000fd6000df61270 */
[----:B------:R-:W5:Y:S04]  /*09b0*/  @P6 LDG.E R21, desc[UR10][R12.64+0x8] ;  /* 0x0000080a0c156981 */ /* 0x000f68000c1e1900 */
[----:B------:R1:W5:Y:S04]  /*09c0*/  @P3 LDG.E R27, desc[UR10][R12.64+0xc] ;  /* 0x00000c0a0c1b3981 */ /* 0x000368000c1e1900 */
[----:B------:R-:W-:Y:S04]  /*09d0*/  @!P4 STS [R36+0x180], RZ ;  /* 0x000180ff2400c388 */ /* 0x000fe80000000800 */
[----:B--2---:R-:W-:Y:S01]  /*09e0*/  @P4 STS [R36+0x180], R31 ;  /* 0x0001801f24004388 */ /* 0x004fe20000000800 */
[----:B------:R-:W-:-:S04]  /*09f0*/  ISETP.GE.AND P4, PT, R38, UR6, PT ;  /* 0x0000000626007c0c */ /* 0x000fc8000bf86270 */
[----:B------:R-:W-:-:S13]  /*0a00*/  ISETP.GE.OR P4, PT, R25, UR4, P4 ;  /* 0x0000000419007c0c */ /* 0x000fda000a786670 */
[----:B----4-:R-:W2:Y:S01]  /*0a10*/  @!P4 LDC.64 R14, c[0x0][0x388] ;  /* 0x0000e200ff0ecb82 */ /* 0x010ea20000000a00 */
[C---:B0-----:R-:W-:Y:S01]  /*0a20*/  @!P4 IADD3 R17, PT, PT, R38.reuse, R33, RZ ;  /* 0x000000212611c210 */ /* 0x041fe20007ffe0ff */
[----:B------:R-:W-:Y:S01]  /*0a30*/  @!P0 STS [R36+0x184], RZ ;  /* 0x000184ff24008388 */ /* 0x000fe20000000800 */
[----:B-1----:R-:W-:Y:S01]  /*0a40*/  IADD3 R12, PT, PT, R25, 0x1, RZ ;  /* 0x00000001190c7810 */ /* 0x002fe20007ffe0ff */
[----:B---3--:R-:W-:Y:S02]  /*0a50*/  IMAD.MOV.U32 R23, RZ, RZ, RZ ;  /* 0x000000ffff177224 */ /* 0x008fe400078e00ff */
[----:B------:R-:W-:Y:S01]  /*0a60*/  @P0 STS [R36+0x184], R35 ;  /* 0x0001842324000388 */ /* 0x000fe20000000800 */
[----:B------:R-:W-:Y:S02]  /*0a70*/  ISETP.GE.AND P0, PT, R38, UR6, PT ;  /* 0x0000000626007c0c */ /* 0x000fe4000bf06270 */
[----:B------:R-:W-:Y:S01]  /*0a80*/  IADD3 R33, PT, PT, R33, UR6, RZ ;  /* 0x0000000621217c10 */ /* 0x000fe2000fffe0ff */
[----:B------:R-:W-:Y:S04]  /*0a90*/  @!P1 STS [R36+0x188], RZ ;  /* 0x000188ff24009388 */ /* 0x000fe80000000800 */
[----:B------:R-:W-:Y:S01]  /*0aa0*/  @P1 STS [R36+0x188], R18 ;  /* 0x0001881224001388 */ /* 0x000fe20000000800 */
[----:B------:R-:W-:-:S03]  /*0ab0*/  ISETP.GE.AND P1, PT, R12, UR4, PT ;  /* 0x000000040c007c0c */ /* 0x000fc6000bf26270 */
[----:B------:R-:W-:Y:S01]  /*0ac0*/  @!P2 STS [R36+0x18c], RZ ;  /* 0x00018cff2400a388 */ /* 0x000fe20000000800 */
[----:B--2---:R-:W-:-:S03]  /*0ad0*/  @!P4 IMAD.WIDE R14, R17, 0x4, R14 ;  /* 0x00000004110ec825 */ /* 0x004fc600078e020e */
[----:B------:R-:W-:Y:S01]  /*0ae0*/  @P2 STS [R36+0x18c], R20 ;  /* 0x00018c1424002388 */ /* 0x000fe20000000800 */
[----:B------:R-:W-:-:S03]  /*0af0*/  ISETP.LT.AND P2, PT, R12, UR4, !P0 ;  /* 0x000000040c007c0c */ /* 0x000fc6000c741270 */
[----:B------:R0:W-:Y:S04]  /*0b00*/  STS [R36], R5 ;  /* 0x0000000524007388 */ /* 0x0001e80000000800 */
[----:B------:R1:W2:Y:S01]  /*0b10*/  @!P4 LDG.E R23, desc[UR10][R14.64] ;  /* 0x0000000a0e17c981 */ /* 0x0002a2000c1e1900 */
[----:B------:R-:W-:-:S03]  /*0b20*/  IADD3 R12, P4, PT, R38, R33, RZ ;  /* 0x00000021260c7210 */ /* 0x000fc60007f9e0ff */
[----:B------:R-:W-:Y:S01]  /*0b30*/  @!P5 STS [R2+0x4], RZ ;  /* 0x000004ff0200d388 */ /* 0x000fe20000000800 */
[----:B------:R-:W-:Y:S02]  /*0b40*/  LEA.HI.X.SX32 R13, R33, R24, 0x1, P4 ;  /* 0x00000018210d7211 */ /* 0x000fe400020f0eff */
[----:B------:R-:W-:-:S04]  /*0b50*/  LEA R16, P4, R12, UR8, 0x2 ;  /* 0x000000080c107c11 */ /* 0x000fc8000f8810ff */
[----:B------:R-:W-:Y:S02]  /*0b60*/  LEA.HI.X R17, R12, UR9, R13, 0x2, P4 ;  /* 0x000000090c117c11 */ /* 0x000fe4000a0f140d */
[----:B------:R-:W3:Y:S01]  /*0b70*/  @P2 LDC.64 R12, c[0x0][0x388] ;  /* 0x0000e200ff0c2b82 */ /* 0x000ee20000000a00 */
[----:B------:R-:W-:Y:S02]  /*0b80*/  ISETP.LT.AND P4, PT, R11, UR6, !P1 ;  /* 0x000000060b007c0c */ /* 0x000fe4000cf81270 */
[----:B0-----:R-:W-:Y:S01]  /*0b90*/  IADD3 R5, PT, PT, R33, UR6, RZ ;  /* 0x0000000621057c10 */ /* 0x001fe2000fffe0ff */
[----:B------:R-:W-:Y:S01]  /*0ba0*/  @!P6 STS [R2+0x8], RZ ;  /* 0x000008ff0200e388 */ /* 0x000fe20000000800 */
[----:B-1----:R-:W-:-:S03]  /*0bb0*/  VIADD R14, R25, 0x2 ;  /* 0x00000002190e7836 */ /* 0x002fc60000000000 */
[----:B------:R-:W-:Y:S04]  /*0bc0*/  @!P3 STS [R2+0xc], RZ ;  /* 0x00000cff0200b388 */ /* 0x000fe80000000800 */
[----:B-----5:R-:W-:Y:S01]  /*0bd0*/  @P5 STS [R2+0x4], R19 ;  /* 0x0000041302005388 */ /* 0x020fe20000000800 */
[----:B------:R-:W-:-:S13]  /*0be0*/  ISETP.LT.AND P5, PT, R0, UR6, !P1 ;  /* 0x0000000600007c0c */ /* 0x000fda000cfa1270 */
[----:B------:R-:W4:Y:S04]  /*0bf0*/  @P5 LDG.E R31, desc[UR10][R16.64+0x4] ;  /* 0x0000040a101f5981 */ /* 0x000f28000c1e1900 */
[----:B------:R-:W-:Y:S01]  /*0c00*/  @P6 STS [R2+0x8], R21 ;  /* 0x0000081502006388 */ /* 0x000fe20000000800 */
[----:B------:R-:W-:-:S03]  /*0c10*/  IADD3 R15, P6, PT, R38, R5, RZ ;  /* 0x00000005260f7210 */ /* 0x000fc60007fde0ff */
[----:B------:R0:W-:Y:S01]  /*0c20*/  @P3 STS [R2+0xc], R27 ;  /* 0x00000c1b02003388 */ /* 0x0001e20000000800 */
[----:B------:R-:W-:Y:S02]  /*0c30*/  ISETP.LT.AND P3, PT, R22, UR6, !P1 ;  /* 0x0000000616007c0c */ /* 0x000fe4000cf61270 */
[----:B------:R-:W-:Y:S02]  /*0c40*/  LEA.HI.X.SX32 R20, R5, R24, 0x1, P6 ;  /* 0x0000001805147211 */ /* 0x000fe400030f0eff */
[C---:B------:R-:W-:Y:S02]  /*0c50*/  LEA R18, P6, R15.reuse, UR8, 0x2 ;  /* 0x000000080f127c11 */ /* 0x040fe4000f8c10ff */
[----:B------:R-:W-:Y:S01]  /*0c60*/  ISETP.GE.AND P1, PT, R14, UR4, PT ;  /* 0x000000040e007c0c */ /* 0x000fe2000bf26270 */
[----:B0-----:R-:W5:Y:S01]  /*0c70*/  @P4 LDG.E R27, desc[UR10][R16.64+0x8] ;  /* 0x0000080a101b4981 */ /* 0x001f62000c1e1900 */
[----:B------:R-:W-:Y:S02]  /*0c80*/  LEA.HI.X R19, R15, UR9, R20, 0x2, P6 ;  /* 0x000000090f137c11 */ /* 0x000fe4000b0f1414 */
[----:B------:R-:W-:-:S02]  /*0c90*/  ISETP.LT.AND P6, PT, R0, UR6, !P1 ;  /* 0x0000000600007c0c */ /* 0x000fc4000cfc1270 */
[----:B------:R-:W-:Y:S02]  /*0ca0*/  @P2 IADD3 R21, PT, PT, R38, R33, RZ ;  /* 0x0000002126152210 */ /* 0x000fe40007ffe0ff */
[----:B------:R-:W2:Y:S03]  /*0cb0*/  @P3 LDG.E R33, desc[UR10][R16.64+0xc] ;  /* 0x00000c0a10213981 */ /* 0x000ea6000c1e1900 */
[----:B---3--:R-:W-:-:S06]  /*0cc0*/  @P2 IMAD.WIDE R20, R21, 0x4, R12 ;  /* 0x0000000415142825 */ /* 0x008fcc00078e020c */
[----:B------:R-:W3:Y:S04]  /*0cd0*/  @P2 LDG.E R21, desc[UR10][R20.64] ;  /* 0x0000000a14152981 */ /* 0x000ee8000c1e1900 */
[----:B------:R-:W3:Y:S01]  /*0ce0*/  @P6 LDG.E R35, desc[UR10][R18.64+0x4] ;  /* 0x0000040a12236981 */ /* 0x000ee2000c1e1900 */
[----:B------:R-:W-:-:S03]  /*0cf0*/  IADD3 R25, PT, PT, R25, 0x3, RZ ;  /* 0x0000000319197810 */ /* 0x000fc60007ffe0ff */
[----:B------:R-:W-:Y:S04]  /*0d00*/  @!P5 STS [R2+0x84], RZ ;  /* 0x000084ff0200d388 */ /* 0x000fe80000000800 */
[----:B------:R-:W-:Y:S04]  /*0d10*/  @!P4 STS [R2+0x88], RZ ;  /* 0x000088ff0200c388 */ /* 0x000fe80000000800 */
[----:B------:R-:W-:Y:S04]  /*0d20*/  @!P3 STS [R2+0x8c], RZ ;  /* 0x00008cff0200b388 */ /* 0x000fe80000000800 */
[----:B------:R-:W-:Y:S04]  /*0d30*/  @!P2 STS [R2+0x80], RZ ;  /* 0x000080ff0200a388 */ /* 0x000fe80000000800 */
[----:B------:R-:W-:Y:S04]  /*0d40*/  @!P6 STS [R2+0x104], RZ ;  /* 0x000104ff0200e388 */ /* 0x000fe80000000800 */
[----:B----4-:R-:W-:Y:S01]  /*0d50*/  @P5 STS [R2+0x84], R31 ;  /* 0x0000841f02005388 */ /* 0x010fe20000000800 */
[----:B------:R-:W-:-:S02]  /*0d60*/  ISETP.LT.AND P5, PT, R14, UR4, !P0 ;  /* 0x000000040e007c0c */ /* 0x000fc4000c7a1270 */
[----:B------:R-:W-:-:S11]  /*0d70*/  ISETP.LT.AND P0, PT, R25, UR4, !P0 ;  /* 0x0000000419007c0c */ /* 0x000fd6000c701270 */
[----:B------:R-:W0:Y:S01]  /*0d80*/  @P5 LDC.64 R14, c[0x0][0x388] ;  /* 0x0000e200ff0e5b82 */ /* 0x000e220000000a00 */
[----:B-----5:R-:W-:Y:S01]  /*0d90*/  @P4 STS [R2+0x88], R27 ;  /* 0x0000881b02004388 */ /* 0x020fe20000000800 */
[----:B------:R-:W-:Y:S01]  /*0da0*/  ISETP.GE.AND P4, PT, R25, UR4, PT ;  /* 0x0000000419007c0c */ /* 0x000fe2000bf86270 */
[----:B------:R-:W-:-:S05]  /*0db0*/  VIADD R25, R5, UR6 ;  /* 0x0000000605197c36 */ /* 0x000fca0008000000 */
[----:B------:R-:W1:Y:S01]  /*0dc0*/  @P0 LDC.64 R12, c[0x0][0x388] ;  /* 0x0000e200ff0c0b82 */ /* 0x000e620000000a00 */
[----:B--2---:R-:W-:Y:S01]  /*0dd0*/  @P3 STS [R2+0x8c], R33 ;  /* 0x00008c2102003388 */ /* 0x004fe20000000800 */
[----:B------:R-:W-:-:S04]  /*0de0*/  IADD3 R17, P3, PT, R38, R25, RZ ;  /* 0x0000001926117210 */ /* 0x000fc80007f7e0ff */
[----:B------:R-:W-:Y:S02]  /*0df0*/  LEA.HI.X.SX32 R24, R25, R24, 0x1, P3 ;  /* 0x0000001819187211 */ /* 0x000fe400018f0eff */
[----:B------:R-:W-:Y:S01]  /*0e00*/  LEA R16, P3, R17, UR8, 0x2 ;  /* 0x0000000811107c11 */ /* 0x000fe2000f8610ff */
[----:B---3--:R2:W-:Y:S01]  /*0e10*/  @P2 STS [R2+0x80], R21 ;  /* 0x0000801502002388 */ /* 0x0085e20000000800 */
[----:B------:R-:W-:Y:S02]  /*0e20*/  ISETP.LT.AND P2, PT, R11, UR6, !P1 ;  /* 0x000000060b007c0c */ /* 0x000fe4000cf41270 */
[----:B------:R-:W-:Y:S01]  /*0e30*/  LEA.HI.X R17, R17, UR9, R24, 0x2, P3 ;  /* 0x0000000911117c11 */ /* 0x000fe200098f1418 */
[----:B------:R-:W-:Y:S01]  /*0e40*/  @P6 STS [R2+0x104], R35 ;  /* 0x0001042302006388 */ /* 0x000fe20000000800 */
[----:B------:R-:W-:Y:S02]  /*0e50*/  ISETP.LT.AND P6, PT, R0, UR6, !P4 ;  /* 0x0000000600007c0c */ /* 0x000fe4000e7c1270 */
[----:B------:R-:W-:-:S02]  /*0e60*/  ISETP.LT.AND P3, PT, R11, UR6, !P4 ;  /* 0x000000060b007c0c */ /* 0x000fc4000e761270 */
[C---:B------:R-:W-:Y:S02]  /*0e70*/  ISETP.LT.AND P1, PT, R22.reuse, UR6, !P1 ;  /* 0x0000000616007c0c */ /* 0x040fe4000cf21270 */
[----:B------:R-:W-:Y:S02]  /*0e80*/  ISETP.LT.AND P4, PT, R22, UR6, !P4 ;  /* 0x0000000616007c0c */ /* 0x000fe4000e781270 */
[C---:B------:R-:W-:Y:S02]  /*0e90*/  @P5 IADD3 R5, PT, PT, R38.reuse, R5, RZ ;  /* 0x0000000526055210 */ /* 0x040fe40007ffe0ff */
[----:B--2---:R-:W-:-:S03]  /*0ea0*/  @P0 IADD3 R21, PT, PT, R38, R25, RZ ;  /* 0x0000001926150210 */ /* 0x004fc60007ffe0ff */
[----:B0-----:R-:W-:Y:S02]  /*0eb0*/  @P5 IMAD.WIDE R14, R5, 0x4, R14 ;  /* 0x00000004050e5825 */ /* 0x001fe400078e020e */
[----:B------:R-:W2:Y:S02]  /*0ec0*/  @P2 LDG.E R5, desc[UR10][R18.64+0x8] ;  /* 0x0000080a12052981 */ /* 0x000ea4000c1e1900 */
[----:B-1----:R-:W-:Y:S02]  /*0ed0*/  @P0 IMAD.WIDE R12, R21, 0x4, R12 ;  /* 0x00000004150c0825 */ /* 0x002fe400078e020c */
[----:B------:R-:W3:Y:S04]  /*0ee0*/  @P1 LDG.E R11, desc[UR10][R18.64+0xc] ;  /* 0x00000c0a120b1981 */ /* 0x000ee8000c1e1900 */
[----:B------:R-:W4:Y:S04]  /*0ef0*/  @P5 LDG.E R15, desc[UR10][R14.64] ;  /* 0x0000000a0e0f5981 */ /* 0x000f28000c1e1900 */
[----:B------:R-:W5:Y:S04]  /*0f00*/  @P0 LDG.E R13, desc[UR10][R12.64] ;  /* 0x0000000a0c0d0981 */ /* 0x000f68000c1e1900 */
[----:B------:R-:W5:Y:S04]  /*0f10*/  @P6 LDG.E R21, desc[UR10][R16.64+0x4] ;  /* 0x0000040a10156981 */ /* 0x000f68000c1e1900 */
[----:B------:R-:W5:Y:S04]  /*0f20*/  @P3 LDG.E R25, desc[UR10][R16.64+0x8] ;  /* 0x0000080a10193981 */ /* 0x000f68000c1e1900 */
[----:B------:R-:W5:Y:S01]  /*0f30*/  @P4 LDG.E R27, desc[UR10][R16.64+0xc] ;  /* 0x00000c0a101b4981 */ /* 0x000f62000c1e1900 */
[----:B------:R-:W0:Y:S01]  /*0f40*/  S2UR UR7, SR_CgaCtaId ;  /* 0x00000000000779c3 */ /* 0x000e220000008800 */
[----:B------:R-:W1:Y:S01]  /*0f50*/  S2R R20, SR_TID.Y ;  /* 0x0000000000147919 */ /* 0x000e620000002200 */
[----:B------:R-:W5:Y:S01]  /*0f60*/  S2R R0, SR_TID.X ;  /* 0x0000000000007919 */ /* 0x000f620000002100 */
[----:B------:R-:W-:Y:S04]  /*0f70*/  @!P2 STS [R2+0x108], RZ ;  /* 0x000108ff0200a388 */ /* 0x000fe80000000800 */
[----:B------:R-:W-:Y:S04]  /*0f80*/  @!P1 STS [R2+0x10c], RZ ;  /* 0x00010cff02009388 */ /* 0x000fe80000000800 */
[----:B------:R-:W-:Y:S04]  /*0f90*/  @!P5 STS [R2+0x100], RZ ;  /* 0x000100ff0200d388 */ /* 0x000fe80000000800 */
[----:B------:R-:W-:Y:S04]  /*0fa0*/  @!P0 STS [R2+0x180], RZ ;  /* 0x000180ff02008388 */ /* 0x000fe80000000800 */
[----:B------:R-:W-:Y:S04]  /*0fb0*/  @!P6 STS [R2+0x184], RZ ;  /* 0x000184ff0200e388 */ /* 0x000fe80000000800 */
[----:B------:R-:W-:Y:S04]  /*0fc0*/  @!P3 STS [R2+0x188], RZ ;  /* 0x000188ff0200b388 */ /* 0x000fe80000000800 */
[----:B------:R-:W-:Y:S04]  /*0fd0*/  @!P4 STS [R2+0x18c], RZ ;  /* 0x00018cff0200c388 */ /* 0x000fe80000000800 */
[----:B------:R-:W-:Y:S01]  /*0fe0*/  STS [R2], R23 ;  /* 0x0000001702007388 */ /* 0x000fe20000000800 */
[----:B------:R-:W-:-:S02]  /*0ff0*/  UMOV UR5, 0x400 ;  /* 0x0000040000057882 */ /* 0x000fc40000000000 */
[----:B------:R-:W-:Y:S02]  /*1000*/  UIADD3 UR6, UPT, UPT, UR5, 0x1000, URZ ;  /* 0x0000100005067890 */ /* 0x000fe4000fffe0ff */
[----:B0-----:R-:W-:Y:S02]  /*1010*/  ULEA UR5, UR7, UR5, 0x18 ;  /* 0x0000000507057291 */ /* 0x001fe4000f8ec0ff */
[----:B------:R-:W-:-:S04]  /*1020*/  ULEA UR6, UR7, UR6, 0x18 ;  /* 0x0000000607067291 */ /* 0x000fc8000f8ec0ff */
[----:B-1----:R-:W-:Y:S01]  /*1030*/  LEA R20, R20, UR5, 0x9 ;  /* 0x0000000514147c11 */ /* 0x002fe2000f8e48ff */
[----:B------:R-:W-:Y:S01]  /*1040*/  UMOV UR5, 0x80 ;  /* 0x0000008000057882 */ /* 0x000fe20000000000 */
[----:B--2---:R0:W-:Y:S04]  /*1050*/  @P2 STS [R2+0x108], R5 ;  /* 0x0001080502002388 */ /* 0x0041e80000000800 */
[----:B---3--:R1:W-:Y:S04]  /*1060*/  @P1 STS [R2+0x10c], R11 ;  /* 0x00010c0b02001388 */ /* 0x0083e80000000800 */
[----:B----4-:R1:W-:Y:S04]  /*1070*/  @P5 STS [R2+0x100], R15 ;  /* 0x0001000f02005388 */ /* 0x0103e80000000800 */
[----:B-----5:R1:W-:Y:S04]  /*1080*/  @P0 STS [R2+0x180], R13 ;  /* 0x0001800d02000388 */ /* 0x0203e80000000800 */
[----:B------:R1:W-:Y:S04]  /*1090*/  @P6 STS [R2+0x184], R21 ;  /* 0x0001841502006388 */ /* 0x0003e80000000800 */
[----:B------:R1:W-:Y:S04]  /*10a0*/  @P3 STS [R2+0x188], R25 ;  /* 0x0001881902003388 */ /* 0x0003e80000000800 */
[----:B------:R1:W-:Y:S01]  /*10b0*/  @P4 STS [R2+0x18c], R27 ;  /* 0x00018c1b02004388 */ /* 0x0003e20000000800 */
[----:B0-----:R-:W-:Y:S01]  /*10c0*/  LEA R5, R0, UR6, 0x4 ;  /* 0x0000000600057c11 */ /* 0x001fe2000f8e20ff */
[----:B------:R-:W-:-:S03]  /*10d0*/  VIADD R0, R20, 0x100 ;  /* 0x0000010014007836 */ /* 0x000fc60000000000 */
[----:B------:R-:W-:Y:S01]  /*10e0*/  IADD3 R5, PT, PT, R5, 0x80, RZ ;  /* 0x0000008005057810 */ /* 0x000fe20007ffe0ff */
[----:B------:R-:W-:Y:S06]  /*10f0*/  BAR.SYNC.DEFER_BLOCKING 0x0 ;  /* 0x0000000000007b1d */ /* 0x000fec0000010000 */
.L_x_1:
[----:B-1----:R-:W-:Y:S01]  /*1100*/  LDS.128 R24, [R0+-0x100] ;  /* 0xffff000000187984 */ /* 0x002fe20000000c00 */
[----:B------:R-:W-:-:S03]  /*1110*/  UIADD3 UR5, UPT, UPT, UR5, 0x400, URZ ;  /* 0x0000040005057890 */ /* 0x000fc6000fffe0ff */
[----:B------:R-:W0:Y:S01]  /*1120*/  LDS.128 R20, [R5+-0x80] ;  /* 0xffff800005147984 */ /* 0x000e220000000c00 */
[----:B------:R-:W-:-:S03]  /*1130*/  UISETP.NE.AND UP0, UPT, UR5, 0x1080, UPT ;  /* 0x000010800500788c */ /* 0x000fc6000bf05270 */
[----:B------:R-:W1:Y:S04]  /*1140*/  LDS.128 R12, [R0+-0x80] ;  /* 0xffff8000000c7984 */ /* 0x000e680000000c00 */
[----:B------:R-:W2:Y:S01]  /*1150*/  LDS.128 R16, [R0] ;  /* 0x0000000000107984 */ /* 0x000ea20000000c00 */
[C---:B0-----:R-:W-:Y:S01]  /*1160*/  FFMA R33, R24.reuse, R20, R10 ;  /* 0x0000001418217223 */ /* 0x041fe2000000000a */
[C---:B------:R-:W-:Y:S01]  /*1170*/  FFMA R44, R24.reuse, R21, R44 ;  /* 0x00000015182c7223 */ /* 0x040fe2000000002c */
[C---:B------:R-:W-:Y:S01]  /*1180*/  FFMA R41, R24.reuse, R22, R41 ;  /* 0x0000001618297223 */ /* 0x040fe20000000029 */
[----:B------:R-:W-:Y:S01]  /*1190*/  FFMA R24, R24, R23, R8 ;  /* 0x0000001718187223 */ /* 0x000fe20000000008 */
[-C--:B-1----:R-:W-:Y:S01]  /*11a0*/  FFMA R46, R12, R21.reuse, R9 ;  /* 0x000000150c2e7223 */ /* 0x082fe20000000009 */
[----:B------:R-:W-:Y:S01]  /*11b0*/  FFMA R45, R20, R12, R45 ;  /* 0x0000000c142d7223 */ /* 0x000fe2000000002d */
[----:B------:R-:W0:Y:S01]  /*11c0*/  LDS.128 R8, [R0+0x80] ;  /* 0x0000800000087984 */ /* 0x000e220000000c00 */
[----:B------:R-:W-:Y:S01]  /*11d0*/  FFMA R47, R12, R22, R47 ;  /* 0x000000160c2f7223 */ /* 0x000fe2000000002f */
[----:B--2---:R-:W-:Y:S01]  /*11e0*/  FFMA R53, R20, R16, R53 ;  /* 0x0000001014357223 */ /* 0x004fe20000000035 */
[C---:B------:R-:W-:Y:S01]  /*11f0*/  FFMA R48, R16.reuse, R21, R29 ;  /* 0x0000001510307223 */ /* 0x040fe2000000001d */
[C---:B------:R-:W-:Y:S01]  /*1200*/  FFMA R51, R16.reuse, R22, R51 ;  /* 0x0000001610337223 */ /* 0x040fe20000000033 */
[-C--:B------:R-:W-:Y:S01]  /*1210*/  FFMA R16, R16, R23.reuse, R28 ;  /* 0x0000001710107223 */ /* 0x080fe2000000001c */
[----:B------:R-:W-:Y:S01]  /*1220*/  FFMA R50, R12, R23, R50 ;  /* 0x000000170c327223 */ /* 0x000fe20000000032 */
[----:B------:R-:W1:Y:S01]  /*1230*/  LDS.128 R28, [R5] ;  /* 0x00000000051c7984 */ /* 0x000e620000000c00 */
[----:B0-----:R-:W-:Y:S01]  /*1240*/  FFMA R12, R8, R21, R49 ;  /* 0x00000015080c7223 */ /* 0x001fe20000000031 */
[----:B------:R-:W-:Y:S01]  /*1250*/  FFMA R43, R20, R8, R43 ;  /* 0x00000008142b7223 */ /* 0x000fe2000000002b */
[C---:B------:R-:W-:Y:S01]  /*1260*/  FFMA R49, R8.reuse, R22, R34 ;  /* 0x0000001608317223 */ /* 0x040fe20000000022 */
[----:B------:R-:W-:-:S02]  /*1270*/  FFMA R8, R8, R23, R32 ;  /* 0x0000001708087223 */ /* 0x000fc40000000020 */
[----:B------:R-:W-:Y:S01]  /*1280*/  LDS.128 R20, [R5+0x100] ;  /* 0x0001000005147984 */ /* 0x000fe20000000c00 */
[C---:B-1----:R-:W-:Y:S01]  /*1290*/  FFMA R52, R28.reuse, R25, R33 ;  /* 0x000000191c347223 */ /* 0x042fe20000000021 */
[C---:B------:R-:W-:Y:S02]  /*12a0*/  FFMA R24, R25.reuse, R31, R24 ;  /* 0x0000001f19187223 */ /* 0x040fe40000000018 */
[----:B------:R-:W0:Y:S01]  /*12b0*/  LDS.128 R32, [R5+0x80] ;  /* 0x0000800005207984 */ /* 0x000e220000000c00 */
[C---:B------:R-:W-:Y:S01]  /*12c0*/  FFMA R44, R25.reuse, R29, R44 ;  /* 0x0000001d192c7223 */ /* 0x040fe2000000002c */
[----:B------:R-:W-:Y:S01]  /*12d0*/  FFMA R41, R25, R30, R41 ;  /* 0x0000001e19297223 */ /* 0x000fe20000000029 */
[C---:B------:R-:W-:Y:S01]  /*12e0*/  FFMA R45, R28.reuse, R13, R45 ;  /* 0x0000000d1c2d7223 */ /* 0x040fe2000000002d */
[C---:B------:R-:W-:Y:S01]  /*12f0*/  FFMA R53, R28.reuse, R17, R53 ;  /* 0x000000111c357223 */ /* 0x040fe20000000035 */
[-C--:B------:R-:W-:Y:S01]  /*1300*/  FFMA R43, R28, R9.reuse, R43 ;  /* 0x000000091c2b7223 */ /* 0x080fe2000000002b */
[-C--:B------:R-:W-:Y:S01]  /*1310*/  FFMA R12, R29, R9.reuse, R12 ;  /* 0x000000091d0c7223 */ /* 0x080fe2000000000c */
[CC--:B------:R-:W-:Y:S01]  /*1320*/  FFMA R49, R30.reuse, R9.reuse, R49 ;  /* 0x000000091e317223 */ /* 0x0c0fe20000000031 */
[----:B------:R-:W-:Y:S01]  /*1330*/  FFMA R8, R31, R9, R8 ;  /* 0x000000091f087223 */ /* 0x000fe20000000008 */
[-C--:B------:R-:W-:Y:S01]  /*1340*/  FFMA R46, R29, R13.reuse, R46 ;  /* 0x0000000d1d2e7223 */ /* 0x080fe2000000002e */
[CC--:B------:R-:W-:Y:S01]  /*1350*/  FFMA R47, R30.reuse, R13.reuse, R47 ;  /* 0x0000000d1e2f7223 */ /* 0x0c0fe2000000002f */
[----:B------:R-:W-:Y:S01]  /*1360*/  FFMA R50, R31, R13, R50 ;  /* 0x0000000d1f327223 */ /* 0x000fe20000000032 */
[-C--:B------:R-:W-:Y:S01]  /*1370*/  FFMA R48, R29, R17.reuse, R48 ;  /* 0x000000111d307223 */ /* 0x080fe20000000030 */
[-C--:B------:R-:W-:Y:S01]  /*1380*/  FFMA R51, R30, R17.reuse, R51 ;  /* 0x000000111e337223 */ /* 0x080fe20000000033 */
[----:B------:R-:W-:-:S02]  /*1390*/  FFMA R16, R31, R17, R16 ;  /* 0x000000111f107223 */ /* 0x000fc40000000010 */
[----:B------:R-:W-:Y:S01]  /*13a0*/  LDS.128 R28, [R0+-0xf0] ;  /* 0xffff1000001c7984 */ /* 0x000fe20000000c00 */
[----:B0-----:R-:W-:Y:S01]  /*13b0*/  FFMA R24, R26, R35, R24 ;  /* 0x000000231a187223 */ /* 0x001fe20000000018 */
[----:B------:R-:W-:Y:S01]  /*13c0*/  FFMA R9, R32, R26, R52 ;  /* 0x0000001a20097223 */ /* 0x000fe20000000034 */
[C---:B------:R-:W-:Y:S01]  /*13d0*/  FFMA R44, R26.reuse, R33, R44 ;  /* 0x000000211a2c7223 */ /* 0x040fe2000000002c */
[----:B------:R-:W-:Y:S01]  /*13e0*/  FFMA R41, R26, R34, R41 ;  /* 0x000000221a297223 */ /* 0x000fe20000000029 */
[C---:B------:R-:W-:Y:S01]  /*13f0*/  FFMA R45, R32.reuse, R14, R45 ;  /* 0x0000000e202d7223 */ /* 0x040fe2000000002d */
[C---:B------:R-:W-:Y:S01]  /*1400*/  FFMA R53, R32.reuse, R18, R53 ;  /* 0x0000001220357223 */ /* 0x040fe20000000035 */
[-C--:B------:R-:W-:Y:S01]  /*1410*/  FFMA R43, R32, R10.reuse, R43 ;  /* 0x0000000a202b7223 */ /* 0x080fe2000000002b */
[-C--:B------:R-:W-:Y:S01]  /*1420*/  FFMA R32, R33, R10.reuse, R12 ;  /* 0x0000000a21207223 */ /* 0x080fe2000000000c */
[-C--:B------:R-:W-:Y:S01]  /*1430*/  FFMA R49, R34, R10.reuse, R49 ;  /* 0x0000000a22317223 */ /* 0x080fe20000000031 */
[----:B------:R-:W-:Y:S01]  /*1440*/  FFMA R8, R35, R10, R8 ;  /* 0x0000000a23087223 */ /* 0x000fe20000000008 */
[----:B------:R-:W-:Y:S01]  /*1450*/  FFMA R9, R20, R27, R9 ;  /* 0x0000001b14097223 */ /* 0x000fe20000000009 */
[C---:B------:R-:W-:Y:S01]  /*1460*/  FFMA R44, R27.reuse, R21, R44 ;  /* 0x000000151b2c7223 */ /* 0x040fe2000000002c */
[C---:B------:R-:W-:Y:S01]  /*1470*/  FFMA R41, R27.reuse, R22, R41 ;  /* 0x000000161b297223 */ /* 0x040fe20000000029 */
[----:B------:R-:W-:Y:S01]  /*1480*/  FFMA R10, R27, R23, R24 ;  /* 0x000000171b0a7223 */ /* 0x000fe20000000018 */
[-C--:B------:R-:W-:Y:S01]  /*1490*/  FFMA R46, R33, R14.reuse, R46 ;  /* 0x0000000e212e7223 */ /* 0x080fe2000000002e */
[----:B------:R-:W0:Y:S01]  /*14a0*/  LDS.128 R24, [R5+0x180] ;  /* 0x0001800005187984 */ /* 0x000e220000000c00 */
[CC--:B------:R-:W-:Y:S01]  /*14b0*/  FFMA R47, R34.reuse, R14.reuse, R47 ;  /* 0x0000000e222f7223 */ /* 0x0c0fe2000000002f */
[----:B------:R-:W-:Y:S01]  /*14c0*/  FFMA R50, R35, R14, R50 ;  /* 0x0000000e23327223 */ /* 0x000fe20000000032 */
[-C--:B------:R-:W-:Y:S01]  /*14d0*/  FFMA R48, R33, R18.reuse, R48 ;  /* 0x0000001221307223 */ /* 0x080fe20000000030 */
[-C--:B------:R-:W-:Y:S01]  /*14e0*/  FFMA R16, R35, R18.reuse, R16 ;  /* 0x0000001223107223 */ /* 0x080fe20000000010 */
[----:B------:R-:W-:Y:S01]  /*14f0*/  FFMA R51, R34, R18, R51 ;  /* 0x0000001222337223 */ /* 0x000fe20000000033 */
[-C--:B------:R-:W-:Y:S01]  /*1500*/  FFMA R33, R21, R15.reuse, R46 ;  /* 0x0000000f15217223 */ /* 0x080fe2000000002e */
[-C--:B------:R-:W-:Y:S01]  /*1510*/  FFMA R45, R20, R15.reuse, R45 ;  /* 0x0000000f142d7223 */ /* 0x080fe2000000002d */
[-C--:B------:R-:W-:Y:S01]  /*1520*/  FFMA R47, R22, R15.reuse, R47 ;  /* 0x0000000f162f7223 */ /* 0x080fe2000000002f */
[----:B------:R-:W-:Y:S01]  /*1530*/  FFMA R50, R23, R15, R50 ;  /* 0x0000000f17327223 */ /* 0x000fe20000000032 */
[-C--:B------:R-:W-:Y:S01]  /*1540*/  FFMA R46, R20, R19.reuse, R53 ;  /* 0x00000013142e7223 */ /* 0x080fe20000000035 */
[-C--:B------:R-:W-:Y:S01]  /*1550*/  FFMA R35, R21, R19.reuse, R48 ;  /* 0x0000001315237223 */ /* 0x080fe20000000030 */
[----:B------:R-:W1:Y:S01]  /*1560*/  LDS.128 R12, [R0+-0x70] ;  /* 0xffff9000000c7984 */ /* 0x000e620000000c00 */
[-C--:B------:R-:W-:Y:S01]  /*1570*/  FFMA R51, R22, R19.reuse, R51 ;  /* 0x0000001316337223 */ /* 0x080fe20000000033 */
[----:B------:R-:W-:Y:S01]  /*1580*/  FFMA R34, R23, R19, R16 ;  /* 0x0000001317227223 */ /* 0x000fe20000000010 */
[-C--:B------:R-:W-:Y:S01]  /*1590*/  FFMA R53, R21, R11.reuse, R32 ;  /* 0x0000000b15357223 */ /* 0x080fe20000000020 */
[----:B------:R-:W2:Y:S01]  /*15a0*/  LDS.128 R16, [R0+0x10] ;  /* 0x0000100000107984 */ /* 0x000ea20000000c00 */
[-C--:B------:R-:W-:Y:S01]  /*15b0*/  FFMA R43, R20, R11.reuse, R43 ;  /* 0x0000000b142b7223 */ /* 0x080fe2000000002b */
[-C--:B------:R-:W-:Y:S01]  /*15c0*/  FFMA R49, R22, R11.reuse, R49 ;  /* 0x0000000b16317223 */ /* 0x080fe20000000031 */
[----:B------:R-:W-:-:S02]  /*15d0*/  FFMA R32, R23, R11, R8 ;  /* 0x0000000b17207223 */ /* 0x000fc40000000008 */
[----:B------:R-:W3:Y:S01]  /*15e0*/  LDS.128 R20, [R5+0x200] ;  /* 0x0002000005147984 */ /* 0x000ee20000000c00 */
[C---:B0-----:R-:W-:Y:S01]  /*15f0*/  FFMA R48, R28.reuse, R24, R9 ;  /* 0x000000181c307223 */ /* 0x041fe20000000009 */
[C---:B------:R-:W-:Y:S01]  /*1600*/  FFMA R44, R28.reuse, R25, R44 ;  /* 0x000000191c2c7223 */ /* 0x040fe2000000002c */
[C---:B------:R-:W-:Y:S01]  /*1610*/  FFMA R41, R28.reuse, R26, R41 ;  /* 0x0000001a1c297223 */ /* 0x040fe20000000029 */
[----:B------:R-:W-:Y:S02]  /*1620*/  FFMA R28, R28, R27, R10 ;  /* 0x0000001b1c1c7223 */ /* 0x000fe4000000000a */
[----:B------:R0:W4:Y:S01]  /*1630*/  LDS.128 R8, [R0+0x90] ;  /* 0x0000900000087984 */ /* 0x0001220000000c00 */
[----:B-1----:R-:W-:Y:S01]  /*1640*/  FFMA R45, R24, R12, R45 ;  /* 0x0000000c182d7223 */ /* 0x002fe2000000002d */
[C---:B------:R-:W-:Y:S01]  /*1650*/  FFMA R52, R12.reuse, R25, R33 ;  /* 0x000000190c347223 */ /* 0x040fe20000000021 */
[C---:B------:R-:W-:Y:S01]  /*1660*/  FFMA R47, R12.reuse, R26, R47 ;  /* 0x0000001a0c2f7223 */ /* 0x040fe2000000002f */
[----:B------:R-:W-:Y:S01]  /*1670*/  FFMA R50, R12, R27, R50 ;  /* 0x0000001b0c327223 */ /* 0x000fe20000000032 */
[----:B--2---:R-:W-:Y:S01]  /*1680*/  FFMA R33, R24, R16, R46 ;  /* 0x0000001018217223 */ /* 0x004fe2000000002e */
[C---:B------:R-:W-:Y:S01]  /*1690*/  FFMA R12, R16.reuse, R25, R35 ;  /* 0x00000019100c7223 */ /* 0x040fe20000000023 */
[C---:B------:R-:W-:Y:S01]  /*16a0*/  FFMA R51, R16.reuse, R26, R51 ;  /* 0x0000001a10337223 */ /* 0x040fe20000000033 */
[----:B------:R-:W-:Y:S01]  /*16b0*/  FFMA R34, R16, R27, R34 ;  /* 0x0000001b10227223 */ /* 0x000fe20000000022 */
[----:B0-----:R-:W-:Y:S01]  /*16c0*/  IADD3 R0, PT, PT, R0, 0x20, RZ ;  /* 0x0000002000007810 */ /* 0x001fe20007ffe0ff */
[-C--:B---3--:R-:W-:Y:S01]  /*16d0*/  FFMA R45, R20, R13.reuse, R45 ;  /* 0x0000000d142d7223 */ /* 0x088fe2000000002d */
[-C--:B------:R-:W-:Y:S01]  /*16e0*/  FFMA R52, R21, R13.reuse, R52 ;  /* 0x0000000d15347223 */ /* 0x080fe20000000034 */
[-C--:B------:R-:W-:Y:S01]  /*16f0*/  FFMA R47, R22, R13.reuse, R47 ;  /* 0x0000000d162f7223 */ /* 0x080fe2000000002f */
[C---:B------:R-:W-:Y:S01]  /*1700*/  FFMA R50, R23.reuse, R13, R50 ;  /* 0x0000000d17327223 */ /* 0x040fe20000000032 */
[-C--:B------:R-:W-:Y:S01]  /*1710*/  FFMA R13, R20, R17.reuse, R33 ;  /* 0x00000011140d7223 */ /* 0x080fe20000000021 */
[----:B------:R-:W-:Y:S01]  /*1720*/  FFMA R46, R23, R17, R34 ;  /* 0x00000011172e7223 */ /* 0x000fe20000000022 */
[C---:B------:R-:W-:Y:S01]  /*1730*/  FFMA R41, R29.reuse, R22, R41 ;  /* 0x000000161d297223 */ /* 0x040fe20000000029 */
[C---:B------:R-:W-:Y:S01]  /*1740*/  FFMA R28, R29.reuse, R23, R28 ;  /* 0x000000171d1c7223 */ /* 0x040fe2000000001c */
[----:B------:R-:W-:Y:S01]  /*1750*/  FFMA R51, R22, R17, R51 ;  /* 0x0000001116337223 */ /* 0x000fe20000000033 */
[----:B------:R-:W-:Y:S01]  /*1760*/  FFMA R44, R29, R21, R44 ;  /* 0x000000151d2c7223 */ /* 0x000fe2000000002c */
[C---:B------:R-:W-:Y:S01]  /*1770*/  FFMA R12, R21.reuse, R17, R12 ;  /* 0x00000011150c7223 */ /* 0x040fe2000000000c */
[----:B----4-:R-:W-:Y:S01]  /*1780*/  FFMA R43, R24, R8, R43 ;  /* 0x00000008182b7223 */ /* 0x010fe2000000002b */
[C---:B------:R-:W-:Y:S01]  /*1790*/  FFMA R16, R8.reuse, R25, R53 ;  /* 0x0000001908107223 */ /* 0x040fe20000000035 */
[C---:B------:R-:W-:Y:S01]  /*17a0*/  FFMA R49, R8.reuse, R26, R49 ;  /* 0x0000001a08317223 */ /* 0x040fe20000000031 */
[----:B------:R-:W-:Y:S01]  /*17b0*/  FFMA R8, R8, R27, R32 ;  /* 0x0000001b08087223 */ /* 0x000fe20000000020 */
[C---:B------:R-:W-:Y:S01]  /*17c0*/  FFMA R53, R20.reuse, R29, R48 ;  /* 0x0000001d14357223 */ /* 0x040fe20000000030 */
[----:B------:R-:W0:Y:S01]  /*17d0*/  LDS.128 R24, [R5+0x280] ;  /* 0x0002800005187984 */ /* 0x000e220000000c00 */
[-C--:B------:R-:W-:Y:S01]  /*17e0*/  FFMA R43, R20, R9.reuse, R43 ;  /* 0x00000009142b7223 */ /* 0x080fe2000000002b */
[-C--:B------:R-:W-:Y:S01]  /*17f0*/  FFMA R16, R21, R9.reuse, R16 ;  /* 0x0000000915107223 */ /* 0x080fe20000000010 */
[-C--:B------:R-:W-:Y:S01]  /*1800*/  FFMA R49, R22, R9.reuse, R49 ;  /* 0x0000000916317223 */ /* 0x080fe20000000031 */
[----:B------:R1:W2:Y:S01]  /*1810*/  LDS.128 R32, [R5+0x300] ;  /* 0x0003000005207984 */ /* 0x0002a20000000c00 */
[----:B------:R-:W-:Y:S01]  /*1820*/  FFMA R8, R23, R9, R8 ;  /* 0x0000000917087223 */ /* 0x000fe20000000008 */
[----:B-1----:R-:W-:Y:S01]  /*1830*/  IADD3 R5, PT, PT, R5, 0x400, RZ ;  /* 0x0000040005057810 */ /* 0x002fe20007ffe0ff */
[----:B0-----:R-:W-:Y:S01]  /*1840*/  FFMA R53, R24, R30, R53 ;  /* 0x0000001e18357223 */ /* 0x001fe20000000035 */
[C---:B------:R-:W-:Y:S01]  /*1850*/  FFMA R41, R30.reuse, R26, R41 ;  /* 0x0000001a1e297223 */ /* 0x040fe20000000029 */
[----:B------:R-:W-:Y:S01]  /*1860*/  FFMA R28, R30, R27, R28 ;  /* 0x0000001b1e1c7223 */ /* 0x000fe2000000001c */
[-C--:B------:R-:W-:Y:S01]  /*1870*/  FFMA R45, R24, R14.reuse, R45 ;  /* 0x0000000e182d7223 */ /* 0x080fe2000000002d */
[-C--:B------:R-:W-:Y:S01]  /*1880*/  FFMA R52, R25, R14.reuse, R52 ;  /* 0x0000000e19347223 */ /* 0x080fe20000000034 */
[-C--:B------:R-:W-:Y:S01]  /*1890*/  FFMA R47, R26, R14.reuse, R47 ;  /* 0x0000000e1a2f7223 */ /* 0x080fe2000000002f */
[----:B------:R-:W-:Y:S01]  /*18a0*/  FFMA R50, R27, R14, R50 ;  /* 0x0000000e1b327223 */ /* 0x000fe20000000032 */
[-C--:B------:R-:W-:Y:S01]  /*18b0*/  FFMA R13, R24, R18.reuse, R13 ;  /* 0x00000012180d7223 */ /* 0x080fe2000000000d */
[----:B------:R-:W-:Y:S01]  /*18c0*/  FFMA R51, R26, R18, R51 ;  /* 0x000000121a337223 */ /* 0x000fe20000000033 */
[----:B------:R-:W-:Y:S01]  /*18d0*/  FFMA R43, R24, R10, R43 ;  /* 0x0000000a182b7223 */ /* 0x000fe2000000002b */
[----:B------:R-:W-:Y:S01]  /*18e0*/  FFMA R44, R30, R25, R44 ;  /* 0x000000191e2c7223 */ /* 0x000fe2000000002c */
[-C--:B------:R-:W-:Y:S01]  /*18f0*/  FFMA R12, R25, R18.reuse, R12 ;  /* 0x00000012190c7223 */ /* 0x080fe2000000000c */
[----:B------:R-:W-:Y:S01]  /*1900*/  FFMA R46, R27, R18, R46 ;  /* 0x000000121b2e7223 */ /* 0x000fe2000000002e */
[-C--:B------:R-:W-:Y:S01]  /*1910*/  FFMA R16, R25, R10.reuse, R16 ;  /* 0x0000000a19107223 */ /* 0x080fe20000000010 */
[-C--:B------:R-:W-:Y:S01]  /*1920*/  FFMA R17, R26, R10.reuse, R49 ;  /* 0x0000000a1a117223 */ /* 0x080fe20000000031 */
[----:B------:R-:W-:Y:S01]  /*1930*/  FFMA R14, R27, R10, R8 ;  /* 0x0000000a1b0e7223 */ /* 0x000fe20000000008 */
[C---:B--2---:R-:W-:Y:S01]  /*1940*/  FFMA R10, R32.reuse, R31, R53 ;  /* 0x0000001f200a7223 */ /* 0x044fe20000000035 */
[C---:B------:R-:W-:Y:S01]  /*1950*/  FFMA R41, R31.reuse, R34, R41 ;  /* 0x000000221f297223 */ /* 0x040fe20000000029 */
[C---:B------:R-:W-:Y:S01]  /*1960*/  FFMA R8, R31.reuse, R35, R28 ;  /* 0x000000231f087223 */ /* 0x040fe2000000001c */
        /* <DEDUP_REMOVED lines=9> */
[----:B------:R-:W-:Y:S01]  /*1a00*/  FFMA R28, R35, R19, R46 ;  /* 0x00000013231c7223 */ /* 0x000fe2000000002e */
[-C--:B------:R-:W-:Y:S01]  /*1a10*/  FFMA R49, R33, R11.reuse, R16 ;  /* 0x0000000b21317223 */ /* 0x080fe20000000010 */
[-C--:B------:R-:W-:Y:S01]  /*1a20*/  FFMA R34, R34, R11.reuse, R17 ;  /* 0x0000000b22227223 */ /* 0x080fe20000000011 */
[----:B------:R-:W-:Y:S01]  /*1a30*/  FFMA R32, R35, R11, R14 ;  /* 0x0000000b23207223 */ /* 0x000fe2000000000e */
[----:B------:R-:W-:Y:S06]  /*1a40*/  BRA.U UP0, `(.L_x_1) ;  /* 0xfffffff500ac7547 */ /* 0x000fec000b83ffff */
[----:B------:R-:W-:Y:S01]  /*1a50*/  UIADD3 UR4, UPT, UPT, UR4, 0x1f, URZ ;  /* 0x0000001f04047890 */ /* 0x000fe2000fffe0ff */
[----:B------:R-:W-:Y:S01]  /*1a60*/  VIADD R3, R3, 0x1 ;  /* 0x0000000103037836 */ /* 0x000fe20000000000 */
[----:B------:R-:W-:Y:S02]  /*1a70*/  BAR.SYNC.DEFER_BLOCKING 0x0 ;  /* 0x0000000000007b1d */ /* 0x000fe40000010000 */
[----:B------:R-:W-:-:S06]  /*1a80*/  USHF.R.U32.HI UR4, URZ, 0x5, UR4 ;  /* 0x00000005ff047899 */ /* 0x000fcc0008011604 */
[----:B------:R-:W-:-:S13]  /*1a90*/  ISETP.NE.AND P0, PT, R3, UR4, PT ;  /* 0x0000000403007c0c */ /* 0x000fda000bf05270 */
[----:B------:R-:W-:Y:S05]  /*1aa0*/  @P0 BRA `(.L_x_2) ;  /* 0xffffffe400f40947 */ /* 0x000fea000383ffff */
.L_x_0:
[----:B------:R-:W0:Y:S08]  /*1ab0*/  S2UR UR5, SR_CTAID.X ;  /* 0x00000000000579c3 */ /* 0x000e300000002500 */
[----:B------:R-:W1:Y:S08]  /*1ac0*/  S2UR UR4, SR_CTAID.Y ;  /* 0x00000000000479c3 */ /* 0x000e700000002600 */
[----:B------:R-:W2:Y:S01]  /*1ad0*/  LDC.64 R14, c[0x0][0x398] ;  /* 0x0000e600ff0e7b82 */ /* 0x000ea20000000a00 */
[----:B0-----:R-:W-:-:S07]  /*1ae0*/  USHF.L.U32 UR5, UR5, 0x2, URZ ;  /* 0x0000000205057899 */ /* 0x001fce00080006ff */
[----:B------:R-:W0:Y:S01]  /*1af0*/  LDC.64 R2, c[0x0][0x390] ;  /* 0x0000e400ff027b82 */ /* 0x000e220000000a00 */
[----:B------:R-:W-:Y:S02]  /*1b00*/  UIADD3 UR6, UPT, UPT, UR5, 0x1, URZ ;  /* 0x0000000105067890 */ /* 0x000fe4000fffe0ff */
[----:B------:R-:W-:Y:S02]  /*1b10*/  USHF.R.S32.HI UR9, URZ, 0x1f, UR5 ;  /* 0x0000001fff097899 */ /* 0x000fe40008011405 */
[----:B-1----:R-:W-:Y:S02]  /*1b20*/  USHF.L.U32 UR4, UR4, 0x2, URZ ;  /* 0x0000000204047899 */ /* 0x002fe400080006ff */
[----:B------:R-:W-:Y:S02]  /*1b30*/  UIADD3 UR7, UPT, UPT, UR5, 0x3, URZ ;  /* 0x0000000305077890 */ /* 0x000fe4000fffe0ff */
[----:B------:R-:W-:Y:S01]  /*1b40*/  UIADD3 UR8, UPT, UPT, UR4, 0x1, URZ ;  /* 0x0000000104087890 */ /* 0x000fe2000fffe0ff */
[C---:B--2---:R-:W-:Y:S01]  /*1b50*/  ISETP.LE.AND P0, PT, R15.reuse, UR5, PT ;  /* 0x000000050f007c0c */ /* 0x044fe2000bf03270 */
[C---:B------:R-:W-:Y:S01]  /*1b60*/  IMAD R0, R15.reuse, UR4, RZ ;  /* 0x000000040f007c24 */ /* 0x040fe2000f8e02ff */
[----:B------:R-:W-:-:S02]  /*1b70*/  ISETP.LE.AND P1, PT, R15, UR5, PT ;  /* 0x000000050f007c0c */ /* 0x000fc4000bf23270 */
[C---:B------:R-:W-:Y:S02]  /*1b80*/  ISETP.GT.AND P0, PT, R14.reuse, UR4, !P0 ;  /* 0x000000040e007c0c */ /* 0x040fe4000c704270 */
[----:B------:R-:W-:Y:S02]  /*1b90*/  ISETP.LE.OR P5, PT, R14, UR8, P1 ;  /* 0x000000080e007c0c */ /* 0x000fe40008fa3670 */
[----:B------:R-:W-:Y:S01]  /*1ba0*/  ISETP.LE.AND P3, PT, R15, UR6, PT ;  /* 0x000000060f007c0c */ /* 0x000fe2000bf63270 */
[----:B------:R-:W-:Y:S02]  /*1bb0*/  UIADD3 UR6, UPT, UPT, UR5, 0x2, URZ ;  /* 0x0000000205067890 */ /* 0x000fe4000fffe0ff */
[----:B------:R-:W-:Y:S02]  /*1bc0*/  IADD3 R11, P2, PT, R0, UR5, RZ ;  /* 0x00000005000b7c10 */ /* 0x000fe4000ff5e0ff */
[----:B------:R-:W-:Y:S02]  /*1bd0*/  ISETP.LE.OR P4, PT, R14, UR4, P3 ;  /* 0x000000040e007c0c */ /* 0x000fe40009f83670 */
[----:B------:R-:W-:-:S02]  /*1be0*/  LEA.HI.X.SX32 R16, R0, UR9, 0x1, P2 ;  /* 0x0000000900107c11 */ /* 0x000fc400090f0eff */
[----:B0-----:R-:W-:Y:S01]  /*1bf0*/  LEA R4, P2, R11, R2, 0x2 ;  /* 0x000000020b047211 */ /* 0x001fe200078410ff */
[----:B------:R-:W0:Y:S01]  /*1c00*/  @P0 LDC.64 R12, c[0x0][0x390] ;  /* 0x0000e400ff0c0b82 */ /* 0x000e220000000a00 */
[C---:B------:R-:W-:Y:S02]  /*1c10*/  @P0 IADD3 R5, PT, PT, R0.reuse, UR5, RZ ;  /* 0x0000000500050c10 */ /* 0x040fe4000fffe0ff */
[----:B------:R-:W-:-:S05]  /*1c20*/  IADD3 R0, PT, PT, R0, R15, RZ ;  /* 0x0000000f00007210 */ /* 0x000fca0007ffe0ff */
[----:B------:R-:W1:Y:S01]  /*1c30*/  @!P5 LDC.64 R6, c[0x0][0x390] ;  /* 0x0000e400ff06db82 */ /* 0x000e620000000a00 */
[----:B0-----:R-:W-:Y:S01]  /*1c40*/  @P0 IMAD.WIDE R12, R5, 0x4, R12 ;  /* 0x00000004050c0825 */ /* 0x001fe200078e020c */
[----:B------:R-:W-:Y:S02]  /*1c50*/  LEA.HI.X R5, R11, R3, R16, 0x2, P2 ;  /* 0x000000030b057211 */ /* 0x000fe400010f1410 */
[C---:B------:R-:W-:Y:S01]  /*1c60*/  ISETP.LE.AND P2, PT, R15.reuse, UR6, PT ;  /* 0x000000060f007c0c */ /* 0x040fe2000bf43270 */
[----:B------:R-:W-:Y:S01]  /*1c70*/  UIADD3 UR6, UPT, UPT, UR4, 0x2, URZ ;  /* 0x0000000204067890 */ /* 0x000fe2000fffe0ff */
[----:B------:R0:W-:Y:S01]  /*1c80*/  @P0 STG.E desc[UR10][R12.64], R10 ;  /* 0x0000000a0c000986 */ /* 0x0001e2000c10190a */
[----:B------:R-:W-:Y:S02]  /*1c90*/  ISETP.LE.AND P0, PT, R15, UR7, PT ;  /* 0x000000070f007c0c */ /* 0x000fe4000bf03270 */
[----:B------:R-:W-:Y:S01]  /*1ca0*/  @!P5 IADD3 R11, PT, PT, R0, UR5, RZ ;  /* 0x00000005000bdc10 */ /* 0x000fe2000fffe0ff */
[----:B------:R-:W-:Y:S01]  /*1cb0*/  @!P4 STG.E desc[UR10][R4.64+0x4], R44 ;  /* 0x0000042c0400c986 */ /* 0x000fe2000c10190a */
[----:B------:R-:W-:-:S02]  /*1cc0*/  ISETP.LE.OR P4, PT, R14, UR4, P2 ;  /* 0x000000040e007c0c */ /* 0x000fc40009783670 */
[----:B------:R-:W-:Y:S01]  /*1cd0*/  ISETP.LE.OR P6, PT, R14, UR4, P0 ;  /* 0x000000040e007c0c */ /* 0x000fe200087c3670 */
[----:B-1----:R-:W-:Y:S01]  /*1ce0*/  @!P5 IMAD.WIDE R6, R11, 0x4, R6 ;  /* 0x000000040b06d825 */ /* 0x002fe200078e0206 */
[----:B------:R-:W-:-:S09]  /*1cf0*/  UIADD3 UR4, UPT, UPT, UR4, 0x3, URZ ;  /* 0x0000000304047890 */ /* 0x000fd2000fffe0ff */
[----:B------:R-:W-:Y:S01]  /*1d00*/  @!P4 STG.E desc[UR10][R4.64+0x8], R41 ;  /* 0x000008290400c986 */ /* 0x000fe2000c10190a */
[C---:B------:R-:W-:Y:S02]  /*1d10*/  ISETP.LE.OR P4, PT, R14.reuse, UR6, P1 ;  /* 0x000000060e007c0c */ /* 0x040fe40008f83670 */
[----:B------:R-:W-:Y:S01]  /*1d20*/  ISETP.LE.OR P1, PT, R14, UR4, P1 ;  /* 0x000000040e007c0c */ /* 0x000fe20008f23670 */
[----:B------:R1:W-:Y:S01]  /*1d30*/  @!P6 STG.E desc[UR10][R4.64+0xc], R8 ;  /* 0x00000c080400e986 */ /* 0x0003e2000c10190a */
[----:B------:R-:W-:-:S03]  /*1d40*/  IADD3 R11, P6, PT, R0, UR5, RZ ;  /* 0x00000005000b7c10 */ /* 0x000fc6000ffde0ff */
[----:B------:R2:W-:Y:S01]  /*1d50*/  @!P5 STG.E desc[UR10][R6.64], R45 ;  /* 0x0000002d0600d986 */ /* 0x0005e2000c10190a */
[----:B------:R-:W-:Y:S02]  /*1d60*/  ISETP.LE.OR P5, PT, R14, UR8, P3 ;  /* 0x000000080e007c0c */ /* 0x000fe40009fa3670 */
[C---:B0-----:R-:W-:Y:S01]  /*1d70*/  LEA.HI.X.SX32 R12, R0.reuse, UR9, 0x1, P6 ;  /* 0x00000009000c7c11 */ /* 0x041fe2000b0f0eff */
[----:B------:R-:W-:Y:S01]  /*1d80*/  IMAD.IADD R0, R0, 0x1, R15 ;  /* 0x0000000100007824 */ /* 0x000fe200078e020f */
[----:B------:R-:W-:-:S03]  /*1d90*/  LEA R10, P6, R11, R2, 0x2 ;  /* 0x000000020b0a7211 */ /* 0x000fc600078c10ff */
[----:B------:R-:W0:Y:S01]  /*1da0*/  @!P1 LDC.64 R16, c[0x0][0x390] ;  /* 0x0000e400ff109b82 */ /* 0x000e220000000a00 */
[----:B------:R-:W-:Y:S02]  /*1db0*/  LEA.HI.X R11, R11, R3, R12, 0x2, P6 ;  /* 0x000000030b0b7211 */ /* 0x000fe400030f140c */
[----:B------:R-:W-:Y:S02]  /*1dc0*/  ISETP.LE.OR P6, PT, R14, UR8, P0 ;  /* 0x000000080e007c0c */ /* 0x000fe400087c3670 */
[----:B-1----:R-:W-:Y:S01]  /*1dd0*/  @!P4 IADD3 R5, PT, PT, R0, UR5, RZ ;  /* 0x000000050005cc10 */ /* 0x002fe2000fffe0ff */
[----:B------:R1:W-:Y:S01]  /*1de0*/  @!P5 STG.E desc[UR10][R10.64+0x4], R9 ;  /* 0x000004090a00d986 */ /* 0x0003e2000c10190a */
[----:B------:R-:W-:Y:S01]  /*1df0*/  ISETP.LE.OR P5, PT, R14, UR8, P2 ;  /* 0x000000080e007c0c */ /* 0x000fe200097a3670 */
[----:B------:R-:W3:Y:S08]  /*1e00*/  @!P4 LDC.64 R12, c[0x0][0x390] ;  /* 0x0000e400ff0ccb82 */ /* 0x000ef00000000a00 */
[----:B------:R-:W-:Y:S01]  /*1e10*/  @!P6 STG.E desc[UR10][R10.64+0xc], R50 ;  /* 0x00000c320a00e986 */ /* 0x000fe2000c10190a */
[----:B--2---:R-:W-:-:S03]  /*1e20*/  IADD3 R7, P6, PT, R0, UR5, RZ ;  /* 0x0000000500077c10 */ /* 0x004fc6000ffde0ff */
[----:B------:R-:W-:Y:S01]  /*1e30*/  @!P5 STG.E desc[UR10][R10.64+0x8], R47 ;  /* 0x0000082f0a00d986 */ /* 0x000fe2000c10190a */
[----:B------:R-:W-:Y:S02]  /*1e40*/  ISETP.LE.OR P5, PT, R14, UR6, P3 ;  /* 0x000000060e007c0c */ /* 0x000fe40009fa3670 */
[C---:B------:R-:W-:Y:S02]  /*1e50*/  LEA.HI.X.SX32 R8, R0.reuse, UR9, 0x1, P6 ;  /* 0x0000000900087c11 */ /* 0x040fe4000b0f0eff */
[C---:B------:R-:W-:Y:S02]  /*1e60*/  LEA R6, P6, R7.reuse, R2, 0x2 ;  /* 0x0000000207067211 */ /* 0x040fe400078c10ff */
[----:B------:R-:W-:Y:S02]  /*1e70*/  IADD3 R0, PT, PT, R0, R15, RZ ;  /* 0x0000000f00007210 */ /* 0x000fe40007ffe0ff */
[----:B------:R-:W-:Y:S02]  /*1e80*/  LEA.HI.X R7, R7, R3, R8, 0x2, P6 ;  /* 0x0000000307077211 */ /* 0x000fe400030f1408 */
[C---:B------:R-:W-:Y:S01]  /*1e90*/  ISETP.LE.OR P6, PT, R14.reuse, UR6, P2 ;  /* 0x000000060e007c0c */ /* 0x040fe200097c3670 */
[----:B---3--:R-:W-:Y:S01]  /*1ea0*/  @!P4 IMAD.WIDE R4, R5, 0x4, R12 ;  /* 0x000000040504c825 */ /* 0x008fe200078e020c */
[----:B------:R-:W-:-:S02]  /*1eb0*/  ISETP.LE.OR P3, PT, R14, UR4, P3 ;  /* 0x000000040e007c0c */ /* 0x000fc40009f63670 */
[----:B------:R-:W-:Y:S02]  /*1ec0*/  ISETP.LE.OR P2, PT, R14, UR4, P2 ;  /* 0x000000040e007c0c */ /* 0x000fe40009743670 */
[----:B------:R0:W-:Y:S01]  /*1ed0*/  @!P4 STG.E desc[UR10][R4.64], R53 ;  /* 0x000000350400c986 */ /* 0x0001e2000c10190a */
[C---:B------:R-:W-:Y:S02]  /*1ee0*/  IADD3 R8, P4, PT, R0.reuse, UR5, RZ ;  /* 0x0000000500087c10 */ /* 0x040fe4000ff9e0ff */
[----:B-1----:R-:W-:Y:S01]  /*1ef0*/  @!P1 IADD3 R9, PT, PT, R0, UR5, RZ ;  /* 0x0000000500099c10 */ /* 0x002fe2000fffe0ff */
[----:B------:R1:W-:Y:S01]  /*1f00*/  @!P5 STG.E desc[UR10][R6.64+0x4], R29 ;  /* 0x0000041d0600d986 */ /* 0x0003e2000c10190a */
[C---:B------:R-:W-:Y:S02]  /*1f10*/  ISETP.LE.OR P5, PT, R14.reuse, UR6, P0 ;  /* 0x000000060e007c0c */ /* 0x040fe400087a3670 */
[----:B------:R-:W-:Y:S01]  /*1f20*/  ISETP.LE.OR P0, PT, R14, UR4, P0 ;  /* 0x000000040e007c0c */ /* 0x000fe20008703670 */
[----:B------:R1:W-:Y:S01]  /*1f30*/  @!P6 STG.E desc[UR10][R6.64+0x8], R51 ;  /* 0x000008330600e986 */ /* 0x0003e2000c10190a */
[----:B------:R-:W-:-:S02]  /*1f40*/  LEA.HI.X.SX32 R0, R0, UR9, 0x1, P4 ;  /* 0x0000000900007c11 */ /* 0x000fc4000a0f0eff */
[----:B------:R-:W-:Y:S01]  /*1f50*/  LEA R2, P4, R8, R2, 0x2 ;  /* 0x0000000208027211 */ /* 0x000fe200078810ff */
[----:B0-----:R-:W-:-:S03]  /*1f60*/  @!P1 IMAD.WIDE R4, R9, 0x4, R16 ;  /* 0x0000000409049825 */ /* 0x001fc600078e0210 */
[----:B------:R-:W-:-:S03]  /*1f70*/  LEA.HI.X R3, R8, R3, R0, 0x2, P4 ;  /* 0x0000000308037211 */ /* 0x000fc600020f1400 */
[----:B------:R1:W-:Y:S04]  /*1f80*/  @!P5 STG.E desc[UR10][R6.64+0xc], R28 ;  /* 0x00000c1c0600d986 */ /* 0x0003e8000c10190a */
[----:B------:R1:W-:Y:S04]  /*1f90*/  @!P1 STG.E desc[UR10][R4.64], R43 ;  /* 0x0000002b04009986 */ /* 0x0003e8000c10190a */
[----:B------:R1:W-:Y:S04]  /*1fa0*/  @!P3 STG.E desc[UR10][R2.64+0x4], R49 ;  /* 0x000004310200b986 */ /* 0x0003e8000c10190a */
[----:B------:R1:W-:Y:S01]  /*1fb0*/  @!P2 STG.E desc[UR10][R2.64+0x8], R34 ;  /* 0x000008220200a986 */ /* 0x0003e2000c10190a */
[----:B------:R-:W-:Y:S05]  /*1fc0*/  @P0 EXIT ;  /* 0x000000000000094d */ /* 0x000fea0003800000 */
[----:B------:R-:W-:Y:S01]  /*1fd0*/  STG.E desc[UR10][R2.64+0xc], R32 ;  /* 0x00000c2002007986 */ /* 0x000fe2000c10190a */
[----:B------:R-:W-:Y:S05]  /*1fe0*/  EXIT ;  /* 0x000000000000794d */ /* 0x000fea0003800000 */
.L_x_3:
[----:B------:R-:W-:-:S00]  /*1ff0*/  BRA `(.L_x_3) ;  /* 0xfffffffc00fc7947 */ /* 0x000fc0000383ffff */
[----:B------:R-:W-:-:S00]  /*2000*/  NOP ;  /* 0x0000000000007918 */ /* 0x000fc00000000000 */
[----:B------:R-:W-:-:S00]  /*2010*/  NOP ;  /* 0x0000000000007918 */ /* 0x000fc00000000000 */
[----:B------:R-:W-:-:S00]  /*2020*/  NOP ;  /* 0x0000000000007918 */ /* 0x000fc00000000000 */
[----:B------:R-:W-:-:S00]  /*2030*/  NOP ;  /* 0x0000000000007918 */ /* 0x000fc00000000000 */
[----:B------:R-:W-:-:S00]  /*2040*/  NOP ;  /* 0x0000000000007918 */ /* 0x000fc00000000000 */
[----:B------:R-:W-:-:S00]  /*2050*/  NOP ;  /* 0x0000000000007918 */ /* 0x000fc00000000000 */
[----:B------:R-:W-:-:S00]  /*2060*/  NOP ;  /* 0x0000000000007918 */ /* 0x000fc00000000000 */
[----:B------:R-:W-:-:S00]  /*2070*/  NOP ;  /* 0x0000000000007918 */ /* 0x000fc00000000000 */
.L_x_4:


//--------------------- .nv.shared._Z16tiling_reg_blockPfS_S_iii --------------------------
	.section	.nv.shared._Z16tiling_reg_blockPfS_S_iii,"aw",@nobits
	.sectionflags	@""
	.align	4
.nv.shared._Z16tiling_reg_blockPfS_S_iii:
	.zero		9216


//--------------------- .nv.shared.reserved.0     --------------------------
	.section	.nv.shared.reserved.0,"aw",@nobits
	.weak		__nv_reservedSMEM_offset_0_alias
	.size		__nv_reservedSMEM_offset_0_alias, 0, 64
	.other		__nv_reservedSMEM_offset_0_alias,@"STO_CUDA_RESERVED_SHARED STV_DEFAULT"
__nv_reservedSMEM_offset_0_alias:
	.zero		0
	.zero		64


//--------------------- .nv.constant0._Z16tiling_reg_blockPfS_S_iii --------------------------
	.section	.nv.constant0._Z16tiling_reg_blockPfS_S_iii,"a",@progbits
	.sectionflags	@""
	.align	4
.nv.constant0._Z16tiling_reg_blockPfS_S_iii:
	.zero		932


//--------------------- SYMBOLS --------------------------

	.type		.nv.reservedSmem.offset0,@object
	.size		.nv.reservedSmem.offset0,0x4
	.type		.nv.reservedSmem.cap,@object
	.size		.nv.reservedSmem.cap,0x4
